	.target	sm_90a

	.elftype	@"ET_EXEC"


//--------------------- .note.nv.tkinfo           --------------------------
	.section	.note.nv.tkinfo,"",@"SHT_NOTE"
	.sectionflags	@"SHF_NOTE_NV_TKINFO"
	.tkinfo
        /*0018*/ 	.word	0x00000002
        /*0030*/ 	.string	""
        /*0030*/ 	.string	"ptxas"
        /*0030*/ 	.string	"Cuda compilation tools, release 13.0, V13.0.88"
        /*0030*/ 	.string	"Build cuda_13.0.r13.0/compiler.36424714_0"
        /*0030*/ 	.string	"-arch sm_90a -m 64 "



//--------------------- .note.nv.cuinfo           --------------------------
	.section	.note.nv.cuinfo,"",@"SHT_NOTE"
	.sectionflags	@"SHF_NOTE_NV_CUINFO"
        /*0018*/ 	.short	0x0002
        /*001a*/ 	.short	0x005a
        /*001c*/ 	.short	0x0082
	.zero		2


//--------------------- .nv.info                  --------------------------
	.section	.nv.info,"",@"SHT_CUDA_INFO"
	.align	4


	//----- nvinfo : EIATTR_REGCOUNT
	.align		4
        /*0000*/ 	.byte	0x04, 0x2f
        /*0002*/ 	.short	(.L_12 - .L_11)
	.align		4
.L_11:
        /*0004*/ 	.word	index@(_ZN7cutlass13device_kernelINS_4conv6kernel13ConvUniversalINS1_16ConvProblemShapeILNS1_8OperatorE1ELi2EEENS1_10collective14CollectiveConvINS1_46MainloopSm90TmaGmmaWarpSpecializedImplicitGemmILS5_1ELi18ELi2EN4cute5tupleIJNSA_1CILi2EEENSC_ILi1EEESE_EEENS1_36KernelImplicitTmaWarpSpecializedSm90ELi1EEENSB_IJNSC_ILi64EEENSC_ILi128EEENSB_IJNSC_ILi32EEEEEEEEENS_6half_tESN_NSA_8TiledMMAINSA_8MMA_AtomIJNSA_4SM904GMMA26MMA_64x128x16_F32F16F16_SSILNSR_5MajorE0ELST_1ELNSR_7ScaleInE1ELSU_1EEEEEENSA_6LayoutINSB_IJSE_SE_SE_EEENSB_IJNSC_ILi0EEESZ_SZ_EEEEENSB_IJNSA_10UnderscoreES12_S12_EEEEENS7_6detail26Sm90ImplicitGemmTileTraitsINSA_20SM90_TMA_LOAD_IM2COLENSA_14ComposedLayoutINSA_7SwizzleILi2ELi4ELi3EEENSA_18smem_ptr_flag_bitsILi16EEENSX_INSB_IJNSB_IJNSC_ILi8EEES1D_EEENSB_IJSK_SE_EEENSB_IJSE_NSC_ILi18EEEEEEEEENSB_IJNSB_IJSK_NSC_ILi256EEEEEENSB_IJSE_SZ_EEENSB_IJSZ_NSC_ILi2048EEEEEEEEEEEEEvEENS16_INSA_23SM90_TMA_LOAD_MULTICASTENS18_INS19_ILi3ELi4ELi3EEES1C_NSX_INSB_IJNSB_IJSI_SD_EEENSB_IJS1D_NSC_ILi4EEEEEES1H_EEENSB_IJNSB_IJSE_S1M_EEENSB_IJSI_NSC_ILi512EEEEEENSB_IJSZ_NSC_ILi4096EEEEEEEEEEEEEvEEEENS_8epilogue10collective6detail29Sm90TmaWarpSpecializedAdapterINS29_15DefaultEpilogueISN_NSB_IJNSB_IJlllEEESE_SZ_EEES2E_NS28_6thread17LinearCombinationISN_Li1EffLNS2F_9ScaleType4KindE0ELNS_15FloatRoundStyleE2ESN_EENS_4gemm15EpilogueDefaultEEEEEvvEEEEvNT_6ParamsE)
        /*0008*/ 	.word	0x0000005a


	//----- nvinfo : EIATTR_FRAME_SIZE
	.align		4
.L_12:
        /*000c*/ 	.byte	0x04, 0x11
        /*000e*/ 	.short	(.L_14 - .L_13)
	.align		4
.L_13:
        /*0010*/ 	.word	index@(_ZN7cutlass13device_kernelINS_4conv6kernel13ConvUniversalINS1_16ConvProblemShapeILNS1_8OperatorE1ELi2EEENS1_10collective14CollectiveConvINS1_46MainloopSm90TmaGmmaWarpSpecializedImplicitGemmILS5_1ELi18ELi2EN4cute5tupleIJNSA_1CILi2EEENSC_ILi1EEESE_EEENS1_36KernelImplicitTmaWarpSpecializedSm90ELi1EEENSB_IJNSC_ILi64EEENSC_ILi128EEENSB_IJNSC_ILi32EEEEEEEEENS_6half_tESN_NSA_8TiledMMAINSA_8MMA_AtomIJNSA_4SM904GMMA26MMA_64x128x16_F32F16F16_SSILNSR_5MajorE0ELST_1ELNSR_7ScaleInE1ELSU_1EEEEEENSA_6LayoutINSB_IJSE_SE_SE_EEENSB_IJNSC_ILi0EEESZ_SZ_EEEEENSB_IJNSA_10UnderscoreES12_S12_EEEEENS7_6detail26Sm90ImplicitGemmTileTraitsINSA_20SM90_TMA_LOAD_IM2COLENSA_14ComposedLayoutINSA_7SwizzleILi2ELi4ELi3EEENSA_18smem_ptr_flag_bitsILi16EEENSX_INSB_IJNSB_IJNSC_ILi8EEES1D_EEENSB_IJSK_SE_EEENSB_IJSE_NSC_ILi18EEEEEEEEENSB_IJNSB_IJSK_NSC_ILi256EEEEEENSB_IJSE_SZ_EEENSB_IJSZ_NSC_ILi2048EEEEEEEEEEEEEvEENS16_INSA_23SM90_TMA_LOAD_MULTICASTENS18_INS19_ILi3ELi4ELi3EEES1C_NSX_INSB_IJNSB_IJSI_SD_EEENSB_IJS1D_NSC_ILi4EEEEEES1H_EEENSB_IJNSB_IJSE_S1M_EEENSB_IJSI_NSC_ILi512EEEEEENSB_IJSZ_NSC_ILi4096EEEEEEEEEEEEEvEEEENS_8epilogue10collective6detail29Sm90TmaWarpSpecializedAdapterINS29_15DefaultEpilogueISN_NSB_IJNSB_IJlllEEESE_SZ_EEES2E_NS28_6thread17LinearCombinationISN_Li1EffLNS2F_9ScaleType4KindE0ELNS_15FloatRoundStyleE2ESN_EENS_4gemm15EpilogueDefaultEEEEEvvEEEEvNT_6ParamsE)
        /*0014*/ 	.word	0x00000000


	//----- nvinfo : EIATTR_MIN_STACK_SIZE
	.align		4
.L_14:
        /*0018*/ 	.byte	0x04, 0x12
        /*001a*/ 	.short	(.L_16 - .L_15)
	.align		4
.L_15:
        /*001c*/ 	.word	index@(_ZN7cutlass13device_kernelINS_4conv6kernel13ConvUniversalINS1_16ConvProblemShapeILNS1_8OperatorE1ELi2EEENS1_10collective14CollectiveConvINS1_46MainloopSm90TmaGmmaWarpSpecializedImplicitGemmILS5_1ELi18ELi2EN4cute5tupleIJNSA_1CILi2EEENSC_ILi1EEESE_EEENS1_36KernelImplicitTmaWarpSpecializedSm90ELi1EEENSB_IJNSC_ILi64EEENSC_ILi128EEENSB_IJNSC_ILi32EEEEEEEEENS_6half_tESN_NSA_8TiledMMAINSA_8MMA_AtomIJNSA_4SM904GMMA26MMA_64x128x16_F32F16F16_SSILNSR_5MajorE0ELST_1ELNSR_7ScaleInE1ELSU_1EEEEEENSA_6LayoutINSB_IJSE_SE_SE_EEENSB_IJNSC_ILi0EEESZ_SZ_EEEEENSB_IJNSA_10UnderscoreES12_S12_EEEEENS7_6detail26Sm90ImplicitGemmTileTraitsINSA_20SM90_TMA_LOAD_IM2COLENSA_14ComposedLayoutINSA_7SwizzleILi2ELi4ELi3EEENSA_18smem_ptr_flag_bitsILi16EEENSX_INSB_IJNSB_IJNSC_ILi8EEES1D_EEENSB_IJSK_SE_EEENSB_IJSE_NSC_ILi18EEEEEEEEENSB_IJNSB_IJSK_NSC_ILi256EEEEEENSB_IJSE_SZ_EEENSB_IJSZ_NSC_ILi2048EEEEEEEEEEEEEvEENS16_INSA_23SM90_TMA_LOAD_MULTICASTENS18_INS19_ILi3ELi4ELi3EEES1C_NSX_INSB_IJNSB_IJSI_SD_EEENSB_IJS1D_NSC_ILi4EEEEEES1H_EEENSB_IJNSB_IJSE_S1M_EEENSB_IJSI_NSC_ILi512EEEEEENSB_IJSZ_NSC_ILi4096EEEEEEEEEEEEEvEEEENS_8epilogue10collective6detail29Sm90TmaWarpSpecializedAdapterINS29_15DefaultEpilogueISN_NSB_IJNSB_IJlllEEESE_SZ_EEES2E_NS28_6thread17LinearCombinationISN_Li1EffLNS2F_9ScaleType4KindE0ELNS_15FloatRoundStyleE2ESN_EENS_4gemm15EpilogueDefaultEEEEEvvEEEEvNT_6ParamsE)
        /*0020*/ 	.word	0x00000000
.L_16:


//--------------------- .nv.compat                --------------------------
	.section	.nv.compat,"",@"SHT_CUDA_COMPAT_INFO"
	.align	4
        /*0000*/ 	.byte	0x02, 0x09, 0x01, 0x00, 0x02, 0x02, 0x04, 0x00, 0x02, 0x05, 0x05, 0x00, 0x03, 0x07, 0x01, 0x01
        /*0010*/ 	.byte	0x02, 0x03, 0x01, 0x00, 0x02, 0x06, 0x01, 0x00, 0x04, 0x0b, 0x08, 0x00, 0x00, 0x00, 0x00, 0x00
        /*0020*/ 	.byte	0x00, 0x00, 0x00, 0x00


//--------------------- .nv.info._ZN7cutlass13device_kernelINS_4conv6kernel13ConvUniversalINS1_16ConvProblemShapeILNS1_8OperatorE1ELi2EEENS1_10collective14CollectiveConvINS1_46MainloopSm90TmaGmmaWarpSpecializedImplicitGemmILS5_1ELi18ELi2EN4cute5tupleIJNSA_1CILi2EEENSC_ILi1EEESE_EEENS1_36KernelImplicitTmaWarpSpecializedSm90ELi1EEENSB_IJNSC_ILi64EEENSC_ILi128EEENSB_IJNSC_ILi32EEEEEEEEENS_6half_tESN_NSA_8TiledMMAINSA_8MMA_AtomIJNSA_4SM904GMMA26MMA_64x128x16_F32F16F16_SSILNSR_5MajorE0ELST_1ELNSR_7ScaleInE1ELSU_1EEEEEENSA_6LayoutINSB_IJSE_SE_SE_EEENSB_IJNSC_ILi0EEESZ_SZ_EEEEENSB_IJNSA_10UnderscoreES12_S12_EEEEENS7_6detail26Sm90ImplicitGemmTileTraitsINSA_20SM90_TMA_LOAD_IM2COLENSA_14ComposedLayoutINSA_7SwizzleILi2ELi4ELi3EEENSA_18smem_ptr_flag_bitsILi16EEENSX_INSB_IJNSB_IJNSC_ILi8EEES1D_EEENSB_IJSK_SE_EEENSB_IJSE_NSC_ILi18EEEEEEEEENSB_IJNSB_IJSK_NSC_ILi256EEEEEENSB_IJSE_SZ_EEENSB_IJSZ_NSC_ILi2048EEEEEEEEEEEEEvEENS16_INSA_23SM90_TMA_LOAD_MULTICASTENS18_INS19_ILi3ELi4ELi3EEES1C_NSX_INSB_IJNSB_IJSI_SD_EEENSB_IJS1D_NSC_ILi4EEEEEES1H_EEENSB_IJNSB_IJSE_S1M_EEENSB_IJSI_NSC_ILi512EEEEEENSB_IJSZ_NSC_ILi4096EEEEEEEEEEEEEvEEEENS_8epilogue10collective6detail29Sm90TmaWarpSpecializedAdapterINS29_15DefaultEpilogueISN_NSB_IJNSB_IJlllEEESE_SZ_EEES2E_NS28_6thread17LinearCombinationISN_Li1EffLNS2F_9ScaleType4KindE0ELNS_15FloatRoundStyleE2ESN_EENS_4gemm15EpilogueDefaultEEEEEvvEEEEvNT_6ParamsE --------------------------
	.section	.nv.info._ZN7cutlass13device_kernelINS_4conv6kernel13ConvUniversalINS1_16ConvProblemShapeILNS1_8OperatorE1ELi2EEENS1_10collective14CollectiveConvINS1_46MainloopSm90TmaGmmaWarpSpecializedImplicitGemmILS5_1ELi18ELi2EN4cute5tupleIJNSA_1CILi2EEENSC_ILi1EEESE_EEENS1_36KernelImplicitTmaWarpSpecializedSm90ELi1EEENSB_IJNSC_ILi64EEENSC_ILi128EEENSB_IJNSC_ILi32EEEEEEEEENS_6half_tESN_NSA_8TiledMMAINSA_8MMA_AtomIJNSA_4SM904GMMA26MMA_64x128x16_F32F16F16_SSILNSR_5MajorE0ELST_1ELNSR_7ScaleInE1ELSU_1EEEEEENSA_6LayoutINSB_IJSE_SE_SE_EEENSB_IJNSC_ILi0EEESZ_SZ_EEEEENSB_IJNSA_10UnderscoreES12_S12_EEEEENS7_6detail26Sm90ImplicitGemmTileTraitsINSA_20SM90_TMA_LOAD_IM2COLENSA_14ComposedLayoutINSA_7SwizzleILi2ELi4ELi3EEENSA_18smem_ptr_flag_bitsILi16EEENSX_INSB_IJNSB_IJNSC_ILi8EEES1D_EEENSB_IJSK_SE_EEENSB_IJSE_NSC_ILi18EEEEEEEEENSB_IJNSB_IJSK_NSC_ILi256EEEEEENSB_IJSE_SZ_EEENSB_IJSZ_NSC_ILi2048EEEEEEEEEEEEEvEENS16_INSA_23SM90_TMA_LOAD_MULTICASTENS18_INS19_ILi3ELi4ELi3EEES1C_NSX_INSB_IJNSB_IJSI_SD_EEENSB_IJS1D_NSC_ILi4EEEEEES1H_EEENSB_IJNSB_IJSE_S1M_EEENSB_IJSI_NSC_ILi512EEEEEENSB_IJSZ_NSC_ILi4096EEEEEEEEEEEEEvEEEENS_8epilogue10collective6detail29Sm90TmaWarpSpecializedAdapterINS29_15DefaultEpilogueISN_NSB_IJNSB_IJlllEEESE_SZ_EEES2E_NS28_6thread17LinearCombinationISN_Li1EffLNS2F_9ScaleType4KindE0ELNS_15FloatRoundStyleE2ESN_EENS_4gemm15EpilogueDefaultEEEEEvvEEEEvNT_6ParamsE,"",@"SHT_CUDA_INFO"
	.sectionflags	@""
	.align	4


	//----- nvinfo : EIATTR_CUDA_API_VERSION
	.align		4
        /*0000*/ 	.byte	0x04, 0x37
        /*0002*/ 	.short	(.L_18 - .L_17)
.L_17:
        /*0004*/ 	.word	0x00000082


	//----- nvinfo : EIATTR_KPARAM_INFO
	.align		4
.L_18:
        /*0008*/ 	.byte	0x04, 0x17
        /*000a*/ 	.short	(.L_20 - .L_19)
.L_19:
        /*000c*/ 	.word	0x00000000
        /*0010*/ 	.short	0x0000
        /*0012*/ 	.short	0x0070
        /*0014*/ 	.byte	0x00, 0xf0, 0x01, 0x0e


	//----- nvinfo : EIATTR_SPARSE_MMA_MASK
	.align		4
.L_20:
        /*0018*/ 	.byte	0x03, 0x50
        /*001a*/ 	.short	0x0000


	//----- nvinfo : EIATTR_MAXREG_COUNT
	.align		4
        /*001c*/ 	.byte	0x03, 0x1b
        /*001e*/ 	.short	0x00ff


	//----- nvinfo : EIATTR_NUM_BARRIERS
	.align		4
        /*0020*/ 	.byte	0x02, 0x4c
        /*0022*/ 	.byte	0x01
	.zero		1


	//----- nvinfo : EIATTR_MERCURY_ISA_VERSION
	.align		4
        /*0024*/ 	.byte	0x03, 0x5f
        /*0026*/ 	.short	0x0101


	//----- nvinfo : EIATTR_COOP_GROUP_MASK_REGIDS
	.align		4
        /*0028*/ 	.byte	0x04, 0x29
        /*002a*/ 	.short	(.L_22 - .L_21)


	//   ....[0]....
.L_21:
        /*002c*/ 	.word	0xffffffff


	//   ....[1]....
        /*0030*/ 	.word	0xffffffff


	//   ....[2]....
        /*0034*/ 	.word	0xffffffff


	//   ....[3]....
        /*0038*/ 	.word	0xffffffff


	//----- nvinfo : EIATTR_COOP_GROUP_INSTR_OFFSETS
	.align		4
.L_22:
        /*003c*/ 	.byte	0x04, 0x28
        /*003e*/ 	.short	(.L_24 - .L_23)


	//   ....[0]....
.L_23:
        /*0040*/ 	.word	0x00000070


	//   ....[1]....
        /*0044*/ 	.word	0x00000080


	//   ....[2]....
        /*0048*/ 	.word	0x00000140


	//   ....[3]....
        /*004c*/ 	.word	0x00000890


	//----- nvinfo : EIATTR_MBARRIER_INSTR_OFFSETS
	.align		4
.L_24:
        /*0050*/ 	.byte	0x04, 0x39
        /*0052*/ 	.short	(.L_26 - .L_25)


	//   ....[0]....
.L_25:
        /*0054*/ 	.word	0x00000310
        /*0058*/ 	.word	0x000000ff
        /*005c*/ 	.word	0x00036000
        /*0060*/ 	.short	0x0100
        /*0062*/ 	.byte	0x08
	.zero		1


	//   ....[1]....
        /*0064*/ 	.word	0x00000320
        /*0068*/ 	.word	0x000000ff
        /*006c*/ 	.word	0x00036090
        /*0070*/ 	.short	0x0100
        /*0072*/ 	.byte	0x08
	.zero		1


	//   ....[2]....
        /*0074*/ 	.word	0x00000330
        /*0078*/ 	.word	0x000000ff
        /*007c*/ 	.word	0x00036008
        /*0080*/ 	.short	0x0100
        /*0082*/ 	.byte	0x08
	.zero		1


	//   ....[3]....
        /*0084*/ 	.word	0x00000340
        /*0088*/ 	.word	0x000000ff
        /*008c*/ 	.word	0x00036098
        /*0090*/ 	.short	0x0100
        /*0092*/ 	.byte	0x08
	.zero		1


	//   ....[4]....
        /*0094*/ 	.word	0x00000350
        /*0098*/ 	.word	0x000000ff
        /*009c*/ 	.word	0x00036010
        /*00a0*/ 	.short	0x0100
        /*00a2*/ 	.byte	0x08
	.zero		1


	//   ....[5]....
        /*00a4*/ 	.word	0x00000360
        /*00a8*/ 	.word	0x000000ff
        /*00ac*/ 	.word	0x000360a0
        /*00b0*/ 	.short	0x0100
        /*00b2*/ 	.byte	0x08
	.zero		1


	//   ....[6]....
        /*00b4*/ 	.word	0x00000370
        /*00b8*/ 	.word	0x000000ff
        /*00bc*/ 	.word	0x00036018
        /*00c0*/ 	.short	0x0100
        /*00c2*/ 	.byte	0x08
	.zero		1


	//   ....[7]....
        /*00c4*/ 	.word	0x00000380
        /*00c8*/ 	.word	0x000000ff
        /*00cc*/ 	.word	0x000360a8
        /*00d0*/ 	.short	0x0100
        /*00d2*/ 	.byte	0x08
	.zero		1


	//   ....[8]....
        /*00d4*/ 	.word	0x00000390
        /*00d8*/ 	.word	0x000000ff
        /*00dc*/ 	.word	0x00036020
        /*00e0*/ 	.short	0x0100
        /*00e2*/ 	.byte	0x08
	.zero		1


	//   ....[9]....
        /*00e4*/ 	.word	0x000003a0
        /*00e8*/ 	.word	0x000000ff
        /*00ec*/ 	.word	0x000360b0
        /*00f0*/ 	.short	0x0100
        /*00f2*/ 	.byte	0x08
	.zero		1


	//   ....[10]....
        /*00f4*/ 	.word	0x000003b0
        /*00f8*/ 	.word	0x000000ff
        /*00fc*/ 	.word	0x00036028
        /*0100*/ 	.short	0x0100
        /*0102*/ 	.byte	0x08
	.zero		1


	//   ....[11]....
        /*0104*/ 	.word	0x000003c0
        /*0108*/ 	.word	0x000000ff
        /*010c*/ 	.word	0x000360b8
        /*0110*/ 	.short	0x0100
        /*0112*/ 	.byte	0x08
	.zero		1


	//   ....[12]....
        /*0114*/ 	.word	0x000003d0
        /*0118*/ 	.word	0x000000ff
        /*011c*/ 	.word	0x00036030
        /*0120*/ 	.short	0x0100
        /*0122*/ 	.byte	0x08
	.zero		1


	//   ....[13]....
        /*0124*/ 	.word	0x000003e0
        /*0128*/ 	.word	0x000000ff
        /*012c*/ 	.word	0x000360c0
        /*0130*/ 	.short	0x0100
        /*0132*/ 	.byte	0x08
	.zero		1


	//   ....[14]....
        /*0134*/ 	.word	0x000003f0
        /*0138*/ 	.word	0x000000ff
        /*013c*/ 	.word	0x00036038
        /*0140*/ 	.short	0x0100
        /*0142*/ 	.byte	0x08
	.zero		1


	//   ....[15]....
        /*0144*/ 	.word	0x00000400
        /*0148*/ 	.word	0x000000ff
        /*014c*/ 	.word	0x000360c8
        /*0150*/ 	.short	0x0100
        /*0152*/ 	.byte	0x08
	.zero		1


	//   ....[16]....
        /*0154*/ 	.word	0x00000410
        /*0158*/ 	.word	0x000000ff
        /*015c*/ 	.word	0x00036040
        /*0160*/ 	.short	0x0100
        /*0162*/ 	.byte	0x08
	.zero		1


	//   ....[17]....
        /*0164*/ 	.word	0x00000420
        /*0168*/ 	.word	0x000000ff
        /*016c*/ 	.word	0x000360d0
        /*0170*/ 	.short	0x0100
        /*0172*/ 	.byte	0x08
	.zero		1


	//   ....[18]....
        /*0174*/ 	.word	0x00000430
        /*0178*/ 	.word	0x000000ff
        /*017c*/ 	.word	0x00036048
        /*0180*/ 	.short	0x0100
        /*0182*/ 	.byte	0x08
	.zero		1


	//   ....[19]....
        /*0184*/ 	.word	0x00000440
        /*0188*/ 	.word	0x000000ff
        /*018c*/ 	.word	0x000360d8
        /*0190*/ 	.short	0x0100
        /*0192*/ 	.byte	0x08
	.zero		1


	//   ....[20]....
        /*0194*/ 	.word	0x00000450
        /*0198*/ 	.word	0x000000ff
        /*019c*/ 	.word	0x00036050
        /*01a0*/ 	.short	0x0100
        /*01a2*/ 	.byte	0x08
	.zero		1


	//   ....[21]....
        /*01a4*/ 	.word	0x00000460
        /*01a8*/ 	.word	0x000000ff
        /*01ac*/ 	.word	0x000360e0
        /*01b0*/ 	.short	0x0100
        /*01b2*/ 	.byte	0x08
	.zero		1


	//   ....[22]....
        /*01b4*/ 	.word	0x00000470
        /*01b8*/ 	.word	0x000000ff
        /*01bc*/ 	.word	0x00036058
        /*01c0*/ 	.short	0x0100
        /*01c2*/ 	.byte	0x08
	.zero		1


	//   ....[23]....
        /*01c4*/ 	.word	0x00000480
        /*01c8*/ 	.word	0x000000ff
        /*01cc*/ 	.word	0x000360e8
        /*01d0*/ 	.short	0x0100
        /*01d2*/ 	.byte	0x08
	.zero		1


	//   ....[24]....
        /*01d4*/ 	.word	0x00000490
        /*01d8*/ 	.word	0x000000ff
        /*01dc*/ 	.word	0x00036060
        /*01e0*/ 	.short	0x0100
        /*01e2*/ 	.byte	0x08
	.zero		1


	//   ....[25]....
        /*01e4*/ 	.word	0x000004a0
        /*01e8*/ 	.word	0x000000ff
        /*01ec*/ 	.word	0x000360f0
        /*01f0*/ 	.short	0x0100
        /*01f2*/ 	.byte	0x08
	.zero		1


	//   ....[26]....
        /*01f4*/ 	.word	0x000004b0
        /*01f8*/ 	.word	0x000000ff
        /*01fc*/ 	.word	0x00036068
        /*0200*/ 	.short	0x0100
        /*0202*/ 	.byte	0x08
	.zero		1


	//   ....[27]....
        /*0204*/ 	.word	0x000004c0
        /*0208*/ 	.word	0x000000ff
        /*020c*/ 	.word	0x000360f8
        /*0210*/ 	.short	0x0100
        /*0212*/ 	.byte	0x08
	.zero		1


	//   ....[28]....
        /*0214*/ 	.word	0x000004d0
        /*0218*/ 	.word	0x000000ff
        /*021c*/ 	.word	0x00036070
        /*0220*/ 	.short	0x0100
        /*0222*/ 	.byte	0x08
	.zero		1


	//   ....[29]....
        /*0224*/ 	.word	0x000004e0
        /*0228*/ 	.word	0x000000ff
        /*022c*/ 	.word	0x00036100
        /*0230*/ 	.short	0x0100
        /*0232*/ 	.byte	0x08
	.zero		1


	//   ....[30]....
        /*0234*/ 	.word	0x000004f0
        /*0238*/ 	.word	0x000000ff
        /*023c*/ 	.word	0x00036078
        /*0240*/ 	.short	0x0100
        /*0242*/ 	.byte	0x08
	.zero		1


	//   ....[31]....
        /*0244*/ 	.word	0x00000500
        /*0248*/ 	.word	0x000000ff
        /*024c*/ 	.word	0x00036108
        /*0250*/ 	.short	0x0100
        /*0252*/ 	.byte	0x08
	.zero		1


	//   ....[32]....
        /*0254*/ 	.word	0x00000510
        /*0258*/ 	.word	0x000000ff
        /*025c*/ 	.word	0x00036080
        /*0260*/ 	.short	0x0100
        /*0262*/ 	.byte	0x08
	.zero		1


	//   ....[33]....
        /*0264*/ 	.word	0x00000520
        /*0268*/ 	.word	0x000000ff
        /*026c*/ 	.word	0x00036110
        /*0270*/ 	.short	0x0100
        /*0272*/ 	.byte	0x08
	.zero		1


	//   ....[34]....
        /*0274*/ 	.word	0x00000530
        /*0278*/ 	.word	0x000000ff
        /*027c*/ 	.word	0x00036088
        /*0280*/ 	.short	0x0100
        /*0282*/ 	.byte	0x08
	.zero		1


	//   ....[35]....
        /*0284*/ 	.word	0x00000540
        /*0288*/ 	.word	0x000000ff
        /*028c*/ 	.word	0x00036118
        /*0290*/ 	.short	0x0100
        /*0292*/ 	.byte	0x08
	.zero		1


	//   ....[36]....
        /*0294*/ 	.word	0x00000ee0
        /*0298*/ 	.word	0x00000008
        /*029c*/ 	.word	0x00036000
        /*02a0*/ 	.short	0x010a
        /*02a2*/ 	.byte	0x3f
	.zero		1


	//   ....[37]....
        /*02a4*/ 	.word	0x000011c0
        /*02a8*/ 	.word	0x0000000b
        /*02ac*/ 	.word	0x00036000
        /*02b0*/ 	.short	0x010a
        /*02b2*/ 	.byte	0x3f
	.zero		1


	//   ....[38]....
        /*02b4*/ 	.word	0x00001320
        /*02b8*/ 	.word	0x0000000a
        /*02bc*/ 	.word	0x00000000
        /*02c0*/ 	.short	0x0101
        /*02c2*/ 	.byte	0x3f
	.zero		1


	//   ....[39]....
        /*02c4*/ 	.word	0x00001560
        /*02c8*/ 	.word	0x00000004
        /*02cc*/ 	.word	0x00000000
        /*02d0*/ 	.short	0x0101
        /*02d2*/ 	.byte	0x3f
	.zero		1


	//   ....[40]....
        /*02d4*/ 	.word	0x000060d0
        /*02d8*/ 	.word	0x00000014
        /*02dc*/ 	.word	0x00036090
        /*02e0*/ 	.short	0x010a
        /*02e2*/ 	.byte	0x3f
	.zero		1


	//   ....[41]....
        /*02e4*/ 	.word	0x00006820
        /*02e8*/ 	.word	0x00000002
        /*02ec*/ 	.word	0x00000000
        /*02f0*/ 	.short	0x010a
        /*02f2*/ 	.byte	0x3f
	.zero		1


	//   ....[42]....
        /*02f4*/ 	.word	0x000068d0
        /*02f8*/ 	.word	0x00000002
        /*02fc*/ 	.word	0x00000000
        /*0300*/ 	.short	0x010a
        /*0302*/ 	.byte	0x3f
	.zero		1


	//   ....[43]....
        /*0304*/ 	.word	0x00006980
        /*0308*/ 	.word	0x00000002
        /*030c*/ 	.word	0x00000000
        /*0310*/ 	.short	0x010a
        /*0312*/ 	.byte	0x3f
	.zero		1


	//   ....[44]....
        /*0314*/ 	.word	0x00006a30
        /*0318*/ 	.word	0x00000002
        /*031c*/ 	.word	0x00000000
        /*0320*/ 	.short	0x010a
        /*0322*/ 	.byte	0x3f
	.zero		1


	//   ....[45]....
        /*0324*/ 	.word	0x00006ae0
        /*0328*/ 	.word	0x00000002
        /*032c*/ 	.word	0x00000000
        /*0330*/ 	.short	0x010a
        /*0332*/ 	.byte	0x3f
	.zero		1


	//   ....[46]....
        /*0334*/ 	.word	0x00006b90
        /*0338*/ 	.word	0x00000002
        /*033c*/ 	.word	0x00000000
        /*0340*/ 	.short	0x010a
        /*0342*/ 	.byte	0x3f
	.zero		1


	//   ....[47]....
        /*0344*/ 	.word	0x00006c40
        /*0348*/ 	.word	0x00000002
        /*034c*/ 	.word	0x00000000
        /*0350*/ 	.short	0x010a
        /*0352*/ 	.byte	0x3f
	.zero		1


	//   ....[48]....
        /*0354*/ 	.word	0x00006cf0
        /*0358*/ 	.word	0x00000002
        /*035c*/ 	.word	0x00000000
        /*0360*/ 	.short	0x010a
        /*0362*/ 	.byte	0x3f
	.zero		1


	//   ....[49]....
        /*0364*/ 	.word	0x00006da0
        /*0368*/ 	.word	0x00000002
        /*036c*/ 	.word	0x00000000
        /*0370*/ 	.short	0x010a
        /*0372*/ 	.byte	0x3f
	.zero		1


	//   ....[50]....
        /*0374*/ 	.word	0x00006e50
        /*0378*/ 	.word	0x00000002
        /*037c*/ 	.word	0x00000000
        /*0380*/ 	.short	0x010a
        /*0382*/ 	.byte	0x3f
	.zero		1


	//   ....[51]....
        /*0384*/ 	.word	0x00006f00
        /*0388*/ 	.word	0x00000002
        /*038c*/ 	.word	0x00000000
        /*0390*/ 	.short	0x010a
        /*0392*/ 	.byte	0x3f
	.zero		1


	//   ....[52]....
        /*0394*/ 	.word	0x00006fb0
        /*0398*/ 	.word	0x00000002
        /*039c*/ 	.word	0x00000000
        /*03a0*/ 	.short	0x010a
        /*03a2*/ 	.byte	0x3f
	.zero		1


	//   ....[53]....
        /*03a4*/ 	.word	0x00007060
        /*03a8*/ 	.word	0x00000002
        /*03ac*/ 	.word	0x00000000
        /*03b0*/ 	.short	0x010a
        /*03b2*/ 	.byte	0x3f
	.zero		1


	//   ....[54]....
        /*03b4*/ 	.word	0x00007110
        /*03b8*/ 	.word	0x00000002
        /*03bc*/ 	.word	0x00000000
        /*03c0*/ 	.short	0x010a
        /*03c2*/ 	.byte	0x3f
	.zero		1


	//   ....[55]....
        /*03c4*/ 	.word	0x000071c0
        /*03c8*/ 	.word	0x00000002
        /*03cc*/ 	.word	0x00000000
        /*03d0*/ 	.short	0x010a
        /*03d2*/ 	.byte	0x3f
	.zero		1


	//   ....[56]....
        /*03d4*/ 	.word	0x00007270
        /*03d8*/ 	.word	0x00000002
        /*03dc*/ 	.word	0x00000000
        /*03e0*/ 	.short	0x010a
        /*03e2*/ 	.byte	0x3f
	.zero		1


	//   ....[57]....
        /*03e4*/ 	.word	0x00007320
        /*03e8*/ 	.word	0x00000002
        /*03ec*/ 	.word	0x00000000
        /*03f0*/ 	.short	0x010a
        /*03f2*/ 	.byte	0x3f
	.zero		1


	//   ....[58]....
        /*03f4*/ 	.word	0x000073d0
        /*03f8*/ 	.word	0x00000003
        /*03fc*/ 	.word	0x00000000
        /*0400*/ 	.short	0x010a
        /*0402*/ 	.byte	0x3f
	.zero		1


	//----- nvinfo : EIATTR_NUM_MBARRIERS
	.align		4
.L_26:
        /*0404*/ 	.byte	0x03, 0x38
        /*0406*/ 	.short	0x0024


	//----- nvinfo : EIATTR_EXIT_INSTR_OFFSETS
	.align		4
        /*0408*/ 	.byte	0x04, 0x1c
        /*040a*/ 	.short	(.L_28 - .L_27)


	//   ....[0]....
.L_27:
        /*040c*/ 	.word	0x00000c10


	//   ....[1]....
        /*0410*/ 	.word	0x000016c0


	//   ....[2]....
        /*0414*/ 	.word	0x00004800


	//   ....[3]....
        /*0418*/ 	.word	0x00004830


	//   ....[4]....
        /*041c*/ 	.word	0x00005ea0


	//   ....[5]....
        /*0420*/ 	.word	0x00005ed0


	//   ....[6]....
        /*0424*/ 	.word	0x00005ef0


	//   ....[7]....
        /*0428*/ 	.word	0x00006710


	//   ....[8]....
        /*042c*/ 	.word	0x00007400


	//----- nvinfo : EIATTR_MAX_THREADS
	.align		4
.L_28:
        /*0430*/ 	.byte	0x04, 0x05
        /*0432*/ 	.short	(.L_30 - .L_29)
.L_29:
        /*0434*/ 	.word	0x00000100
        /*0438*/ 	.word	0x00000001
        /*043c*/ 	.word	0x00000001


	//----- nvinfo : EIATTR_CRS_STACK_SIZE
	.align		4
.L_30:
        /*0440*/ 	.byte	0x04, 0x1e
        /*0442*/ 	.short	(.L_32 - .L_31)
.L_31:
        /*0444*/ 	.word	0x00000000


	//----- nvinfo : EIATTR_CBANK_PARAM_SIZE
	.align		4
.L_32:
        /*0448*/ 	.byte	0x03, 0x19
        /*044a*/ 	.short	0x03f0


	//----- nvinfo : EIATTR_PARAM_CBANK
	.align		4
        /*044c*/ 	.byte	0x04, 0x0a
        /*044e*/ 	.short	(.L_34 - .L_33)
	.align		4
.L_33:
        /*0450*/ 	.word	index@(.nv.constant0._ZN7cutlass13device_kernelINS_4conv6kernel13ConvUniversalINS1_16ConvProblemShapeILNS1_8OperatorE1ELi2EEENS1_10collective14CollectiveConvINS1_46MainloopSm90TmaGmmaWarpSpecializedImplicitGemmILS5_1ELi18ELi2EN4cute5tupleIJNSA_1CILi2EEENSC_ILi1EEESE_EEENS1_36KernelImplicitTmaWarpSpecializedSm90ELi1EEENSB_IJNSC_ILi64EEENSC_ILi128EEENSB_IJNSC_ILi32EEEEEEEEENS_6half_tESN_NSA_8TiledMMAINSA_8MMA_AtomIJNSA_4SM904GMMA26MMA_64x128x16_F32F16F16_SSILNSR_5MajorE0ELST_1ELNSR_7ScaleInE1ELSU_1EEEEEENSA_6LayoutINSB_IJSE_SE_SE_EEENSB_IJNSC_ILi0EEESZ_SZ_EEEEENSB_IJNSA_10UnderscoreES12_S12_EEEEENS7_6detail26Sm90ImplicitGemmTileTraitsINSA_20SM90_TMA_LOAD_IM2COLENSA_14ComposedLayoutINSA_7SwizzleILi2ELi4ELi3EEENSA_18smem_ptr_flag_bitsILi16EEENSX_INSB_IJNSB_IJNSC_ILi8EEES1D_EEENSB_IJSK_SE_EEENSB_IJSE_NSC_ILi18EEEEEEEEENSB_IJNSB_IJSK_NSC_ILi256EEEEEENSB_IJSE_SZ_EEENSB_IJSZ_NSC_ILi2048EEEEEEEEEEEEEvEENS16_INSA_23SM90_TMA_LOAD_MULTICASTENS18_INS19_ILi3ELi4ELi3EEES1C_NSX_INSB_IJNSB_IJSI_SD_EEENSB_IJS1D_NSC_ILi4EEEEEES1H_EEENSB_IJNSB_IJSE_S1M_EEENSB_IJSI_NSC_ILi512EEEEEENSB_IJSZ_NSC_ILi4096EEEEEEEEEEEEEvEEEENS_8epilogue10collective6detail29Sm90TmaWarpSpecializedAdapterINS29_15DefaultEpilogueISN_NSB_IJNSB_IJlllEEESE_SZ_EEES2E_NS28_6thread17LinearCombinationISN_Li1EffLNS2F_9ScaleType4KindE0ELNS_15FloatRoundStyleE2ESN_EENS_4gemm15EpilogueDefaultEEEEEvvEEEEvNT_6ParamsE)
        /*0454*/ 	.short	0x0210
        /*0456*/ 	.short	0x03f0


	//----- nvinfo : EIATTR_SW_WAR
	.align		4
.L_34:
        /*0458*/ 	.byte	0x04, 0x36
        /*045a*/ 	.short	(.L_36 - .L_35)
.L_35:
        /*045c*/ 	.word	0x00000008
.L_36:


//--------------------- .nv.callgraph             --------------------------
	.section	.nv.callgraph,"",@"SHT_CUDA_CALLGRAPH"
	.align	4
	.sectionentsize	8
	.align		4
        /*0000*/ 	.word	0x00000000
	.align		4
        /*0004*/ 	.word	0xffffffff
	.align		4
        /*0008*/ 	.word	0x00000000
	.align		4
        /*000c*/ 	.word	0xfffffffe
	.align		4
        /*0010*/ 	.word	0x00000000
	.align		4
        /*0014*/ 	.word	0xfffffffd
	.align		4
        /*0018*/ 	.word	0x00000000
	.align		4
        /*001c*/ 	.word	0xfffffffc


//--------------------- .nv.constant4             --------------------------
	.section	.nv.constant4,"a",@progbits
	.align	8
	.align		8
.nv.constant4:
        /*0000*/ 	.dword	_ZN39_INTERNAL_869146a9_4_k_cu_169696f5_35414cuda3std3__45__cpo5beginE
	.align		8
        /*0008*/ 	.dword	_ZN39_INTERNAL_869146a9_4_k_cu_169696f5_35414cuda3std3__45__cpo3endE
	.align		8
        /*0010*/ 	.dword	_ZN39_INTERNAL_869146a9_4_k_cu_169696f5_35414cuda3std3__45__cpo6cbeginE
	.align		8
        /*0018*/ 	.dword	_ZN39_INTERNAL_869146a9_4_k_cu_169696f5_35414cuda3std3__45__cpo4cendE
	.align		8
        /*0020*/ 	.dword	_ZN39_INTERNAL_869146a9_4_k_cu_169696f5_35414cuda3std3__441_GLOBAL__N__869146a9_4_k_cu_169696f5_35416ignoreE
	.align		8
        /*0028*/ 	.dword	_ZN39_INTERNAL_869146a9_4_k_cu_169696f5_35414cuda3std3__419piecewise_constructE
	.align		8
        /*0030*/ 	.dword	_ZN39_INTERNAL_869146a9_4_k_cu_169696f5_35414cuda3std3__48in_placeE
	.align		8
        /*0038*/ 	.dword	_ZN39_INTERNAL_869146a9_4_k_cu_169696f5_35414cuda3std6ranges3__45__cpo4swapE
	.align		8
        /*0040*/ 	.dword	_ZN39_INTERNAL_869146a9_4_k_cu_169696f5_35414cuda3std6ranges3__45__cpo9iter_moveE
	.align		8
        /*0048*/ 	.dword	_ZN39_INTERNAL_869146a9_4_k_cu_169696f5_35414cute7productE
	.align		8
        /*0050*/ 	.dword	_ZN39_INTERNAL_869146a9_4_k_cu_169696f5_35414cute1_E


//--------------------- .text._ZN7cutlass13device_kernelINS_4conv6kernel13ConvUniversalINS1_16ConvProblemShapeILNS1_8OperatorE1ELi2EEENS1_10collective14CollectiveConvINS1_46MainloopSm90TmaGmmaWarpSpecializedImplicitGemmILS5_1ELi18ELi2EN4cute5tupleIJNSA_1CILi2EEENSC_ILi1EEESE_EEENS1_36KernelImplicitTmaWarpSpecializedSm90ELi1EEENSB_IJNSC_ILi64EEENSC_ILi128EEENSB_IJNSC_ILi32EEEEEEEEENS_6half_tESN_NSA_8TiledMMAINSA_8MMA_AtomIJNSA_4SM904GMMA26MMA_64x128x16_F32F16F16_SSILNSR_5MajorE0ELST_1ELNSR_7ScaleInE1ELSU_1EEEEEENSA_6LayoutINSB_IJSE_SE_SE_EEENSB_IJNSC_ILi0EEESZ_SZ_EEEEENSB_IJNSA_10UnderscoreES12_S12_EEEEENS7_6detail26Sm90ImplicitGemmTileTraitsINSA_20SM90_TMA_LOAD_IM2COLENSA_14ComposedLayoutINSA_7SwizzleILi2ELi4ELi3EEENSA_18smem_ptr_flag_bitsILi16EEENSX_INSB_IJNSB_IJNSC_ILi8EEES1D_EEENSB_IJSK_SE_EEENSB_IJSE_NSC_ILi18EEEEEEEEENSB_IJNSB_IJSK_NSC_ILi256EEEEEENSB_IJSE_SZ_EEENSB_IJSZ_NSC_ILi2048EEEEEEEEEEEEEvEENS16_INSA_23SM90_TMA_LOAD_MULTICASTENS18_INS19_ILi3ELi4ELi3EEES1C_NSX_INSB_IJNSB_IJSI_SD_EEENSB_IJS1D_NSC_ILi4EEEEEES1H_EEENSB_IJNSB_IJSE_S1M_EEENSB_IJSI_NSC_ILi512EEEEEENSB_IJSZ_NSC_ILi4096EEEEEEEEEEEEEvEEEENS_8epilogue10collective6detail29Sm90TmaWarpSpecializedAdapterINS29_15DefaultEpilogueISN_NSB_IJNSB_IJlllEEESE_SZ_EEES2E_NS28_6thread17LinearCombinationISN_Li1EffLNS2F_9ScaleType4KindE0ELNS_15FloatRoundStyleE2ESN_EENS_4gemm15EpilogueDefaultEEEEEvvEEEEvNT_6ParamsE --------------------------
	.section	.text._ZN7cutlass13device_kernelINS_4conv6kernel13ConvUniversalINS1_16ConvProblemShapeILNS1_8OperatorE1ELi2EEENS1_10collective14CollectiveConvINS1_46MainloopSm90TmaGmmaWarpSpecializedImplicitGemmILS5_1ELi18ELi2EN4cute5tupleIJNSA_1CILi2EEENSC_ILi1EEESE_EEENS1_36KernelImplicitTmaWarpSpecializedSm90ELi1EEENSB_IJNSC_ILi64EEENSC_ILi128EEENSB_IJNSC_ILi32EEEEEEEEENS_6half_tESN_NSA_8TiledMMAINSA_8MMA_AtomIJNSA_4SM904GMMA26MMA_64x128x16_F32F16F16_SSILNSR_5MajorE0ELST_1ELNSR_7ScaleInE1ELSU_1EEEEEENSA_6LayoutINSB_IJSE_SE_SE_EEENSB_IJNSC_ILi0EEESZ_SZ_EEEEENSB_IJNSA_10UnderscoreES12_S12_EEEEENS7_6detail26Sm90ImplicitGemmTileTraitsINSA_20SM90_TMA_LOAD_IM2COLENSA_14ComposedLayoutINSA_7SwizzleILi2ELi4ELi3EEENSA_18smem_ptr_flag_bitsILi16EEENSX_INSB_IJNSB_IJNSC_ILi8EEES1D_EEENSB_IJSK_SE_EEENSB_IJSE_NSC_ILi18EEEEEEEEENSB_IJNSB_IJSK_NSC_ILi256EEEEEENSB_IJSE_SZ_EEENSB_IJSZ_NSC_ILi2048EEEEEEEEEEEEEvEENS16_INSA_23SM90_TMA_LOAD_MULTICASTENS18_INS19_ILi3ELi4ELi3EEES1C_NSX_INSB_IJNSB_IJSI_SD_EEENSB_IJS1D_NSC_ILi4EEEEEES1H_EEENSB_IJNSB_IJSE_S1M_EEENSB_IJSI_NSC_ILi512EEEEEENSB_IJSZ_NSC_ILi4096EEEEEEEEEEEEEvEEEENS_8epilogue10collective6detail29Sm90TmaWarpSpecializedAdapterINS29_15DefaultEpilogueISN_NSB_IJNSB_IJlllEEESE_SZ_EEES2E_NS28_6thread17LinearCombinationISN_Li1EffLNS2F_9ScaleType4KindE0ELNS_15FloatRoundStyleE2ESN_EENS_4gemm15EpilogueDefaultEEEEEvvEEEEvNT_6ParamsE,"ax",@progbits
	.align	128
.text._ZN7cutlass13device_kernelINS_4conv6kernel13ConvUniversalINS1_16ConvProblemShapeILNS1_8OperatorE1ELi2EEENS1_10collective14CollectiveConvINS1_46MainloopSm90TmaGmmaWarpSpecializedImplicitGemmILS5_1ELi18ELi2EN4cute5tupleIJNSA_1CILi2EEENSC_ILi1EEESE_EEENS1_36KernelImplicitTmaWarpSpecializedSm90ELi1EEENSB_IJNSC_ILi64EEENSC_ILi128EEENSB_IJNSC_ILi32EEEEEEEEENS_6half_tESN_NSA_8TiledMMAINSA_8MMA_AtomIJNSA_4SM904GMMA26MMA_64x128x16_F32F16F16_SSILNSR_5MajorE0ELST_1ELNSR_7ScaleInE1ELSU_1EEEEEENSA_6LayoutINSB_IJSE_SE_SE_EEENSB_IJNSC_ILi0EEESZ_SZ_EEEEENSB_IJNSA_10UnderscoreES12_S12_EEEEENS7_6detail26Sm90ImplicitGemmTileTraitsINSA_20SM90_TMA_LOAD_IM2COLENSA_14ComposedLayoutINSA_7SwizzleILi2ELi4ELi3EEENSA_18smem_ptr_flag_bitsILi16EEENSX_INSB_IJNSB_IJNSC_ILi8EEES1D_EEENSB_IJSK_SE_EEENSB_IJSE_NSC_ILi18EEEEEEEEENSB_IJNSB_IJSK_NSC_ILi256EEEEEENSB_IJSE_SZ_EEENSB_IJSZ_NSC_ILi2048EEEEEEEEEEEEEvEENS16_INSA_23SM90_TMA_LOAD_MULTICASTENS18_INS19_ILi3ELi4ELi3EEES1C_NSX_INSB_IJNSB_IJSI_SD_EEENSB_IJS1D_NSC_ILi4EEEEEES1H_EEENSB_IJNSB_IJSE_S1M_EEENSB_IJSI_NSC_ILi512EEEEEENSB_IJSZ_NSC_ILi4096EEEEEEEEEEEEEvEEEENS_8epilogue10collective6detail29Sm90TmaWarpSpecializedAdapterINS29_15DefaultEpilogueISN_NSB_IJNSB_IJlllEEESE_SZ_EEES2E_NS28_6thread17LinearCombinationISN_Li1EffLNS2F_9ScaleType4KindE0ELNS_15FloatRoundStyleE2ESN_EENS_4gemm15EpilogueDefaultEEEEEvvEEEEvNT_6ParamsE:
        .type           _ZN7cutlass13device_kernelINS_4conv6kernel13ConvUniversalINS1_16ConvProblemShapeILNS1_8OperatorE1ELi2EEENS1_10collective14CollectiveConvINS1_46MainloopSm90TmaGmmaWarpSpecializedImplicitGemmILS5_1ELi18ELi2EN4cute5tupleIJNSA_1CILi2EEENSC_ILi1EEESE_EEENS1_36KernelImplicitTmaWarpSpecializedSm90ELi1EEENSB_IJNSC_ILi64EEENSC_ILi128EEENSB_IJNSC_ILi32EEEEEEEEENS_6half_tESN_NSA_8TiledMMAINSA_8MMA_AtomIJNSA_4SM904GMMA26MMA_64x128x16_F32F16F16_SSILNSR_5MajorE0ELST_1ELNSR_7ScaleInE1ELSU_1EEEEEENSA_6LayoutINSB_IJSE_SE_SE_EEENSB_IJNSC_ILi0EEESZ_SZ_EEEEENSB_IJNSA_10UnderscoreES12_S12_EEEEENS7_6detail26Sm90ImplicitGemmTileTraitsINSA_20SM90_TMA_LOAD_IM2COLENSA_14ComposedLayoutINSA_7SwizzleILi2ELi4ELi3EEENSA_18smem_ptr_flag_bitsILi16EEENSX_INSB_IJNSB_IJNSC_ILi8EEES1D_EEENSB_IJSK_SE_EEENSB_IJSE_NSC_ILi18EEEEEEEEENSB_IJNSB_IJSK_NSC_ILi256EEEEEENSB_IJSE_SZ_EEENSB_IJSZ_NSC_ILi2048EEEEEEEEEEEEEvEENS16_INSA_23SM90_TMA_LOAD_MULTICASTENS18_INS19_ILi3ELi4ELi3EEES1C_NSX_INSB_IJNSB_IJSI_SD_EEENSB_IJS1D_NSC_ILi4EEEEEES1H_EEENSB_IJNSB_IJSE_S1M_EEENSB_IJSI_NSC_ILi512EEEEEENSB_IJSZ_NSC_ILi4096EEEEEEEEEEEEEvEEEENS_8epilogue10collective6detail29Sm90TmaWarpSpecializedAdapterINS29_15DefaultEpilogueISN_NSB_IJNSB_IJlllEEESE_SZ_EEES2E_NS28_6thread17LinearCombinationISN_Li1EffLNS2F_9ScaleType4KindE0ELNS_15FloatRoundStyleE2ESN_EENS_4gemm15EpilogueDefaultEEEEEvvEEEEvNT_6ParamsE,@function
        .size           _ZN7cutlass13device_kernelINS_4conv6kernel13ConvUniversalINS1_16ConvProblemShapeILNS1_8OperatorE1ELi2EEENS1_10collective14CollectiveConvINS1_46MainloopSm90TmaGmmaWarpSpecializedImplicitGemmILS5_1ELi18ELi2EN4cute5tupleIJNSA_1CILi2EEENSC_ILi1EEESE_EEENS1_36KernelImplicitTmaWarpSpecializedSm90ELi1EEENSB_IJNSC_ILi64EEENSC_ILi128EEENSB_IJNSC_ILi32EEEEEEEEENS_6half_tESN_NSA_8TiledMMAINSA_8MMA_AtomIJNSA_4SM904GMMA26MMA_64x128x16_F32F16F16_SSILNSR_5MajorE0ELST_1ELNSR_7ScaleInE1ELSU_1EEEEEENSA_6LayoutINSB_IJSE_SE_SE_EEENSB_IJNSC_ILi0EEESZ_SZ_EEEEENSB_IJNSA_10UnderscoreES12_S12_EEEEENS7_6detail26Sm90ImplicitGemmTileTraitsINSA_20SM90_TMA_LOAD_IM2COLENSA_14ComposedLayoutINSA_7SwizzleILi2ELi4ELi3EEENSA_18smem_ptr_flag_bitsILi16EEENSX_INSB_IJNSB_IJNSC_ILi8EEES1D_EEENSB_IJSK_SE_EEENSB_IJSE_NSC_ILi18EEEEEEEEENSB_IJNSB_IJSK_NSC_ILi256EEEEEENSB_IJSE_SZ_EEENSB_IJSZ_NSC_ILi2048EEEEEEEEEEEEEvEENS16_INSA_23SM90_TMA_LOAD_MULTICASTENS18_INS19_ILi3ELi4ELi3EEES1C_NSX_INSB_IJNSB_IJSI_SD_EEENSB_IJS1D_NSC_ILi4EEEEEES1H_EEENSB_IJNSB_IJSE_S1M_EEENSB_IJSI_NSC_ILi512EEEEEENSB_IJSZ_NSC_ILi4096EEEEEEEEEEEEEvEEEENS_8epilogue10collective6detail29Sm90TmaWarpSpecializedAdapterINS29_15DefaultEpilogueISN_NSB_IJNSB_IJlllEEESE_SZ_EEES2E_NS28_6thread17LinearCombinationISN_Li1EffLNS2F_9ScaleType4KindE0ELNS_15FloatRoundStyleE2ESN_EENS_4gemm15EpilogueDefaultEEEEEvvEEEEvNT_6ParamsE,(.L_x_178 - _ZN7cutlass13device_kernelINS_4conv6kernel13ConvUniversalINS1_16ConvProblemShapeILNS1_8OperatorE1ELi2EEENS1_10collective14CollectiveConvINS1_46MainloopSm90TmaGmmaWarpSpecializedImplicitGemmILS5_1ELi18ELi2EN4cute5tupleIJNSA_1CILi2EEENSC_ILi1EEESE_EEENS1_36KernelImplicitTmaWarpSpecializedSm90ELi1EEENSB_IJNSC_ILi64EEENSC_ILi128EEENSB_IJNSC_ILi32EEEEEEEEENS_6half_tESN_NSA_8TiledMMAINSA_8MMA_AtomIJNSA_4SM904GMMA26MMA_64x128x16_F32F16F16_SSILNSR_5MajorE0ELST_1ELNSR_7ScaleInE1ELSU_1EEEEEENSA_6LayoutINSB_IJSE_SE_SE_EEENSB_IJNSC_ILi0EEESZ_SZ_EEEEENSB_IJNSA_10UnderscoreES12_S12_EEEEENS7_6detail26Sm90ImplicitGemmTileTraitsINSA_20SM90_TMA_LOAD_IM2COLENSA_14ComposedLayoutINSA_7SwizzleILi2ELi4ELi3EEENSA_18smem_ptr_flag_bitsILi16EEENSX_INSB_IJNSB_IJNSC_ILi8EEES1D_EEENSB_IJSK_SE_EEENSB_IJSE_NSC_ILi18EEEEEEEEENSB_IJNSB_IJSK_NSC_ILi256EEEEEENSB_IJSE_SZ_EEENSB_IJSZ_NSC_ILi2048EEEEEEEEEEEEEvEENS16_INSA_23SM90_TMA_LOAD_MULTICASTENS18_INS19_ILi3ELi4ELi3EEES1C_NSX_INSB_IJNSB_IJSI_SD_EEENSB_IJS1D_NSC_ILi4EEEEEES1H_EEENSB_IJNSB_IJSE_S1M_EEENSB_IJSI_NSC_ILi512EEEEEENSB_IJSZ_NSC_ILi4096EEEEEEEEEEEEEvEEEENS_8epilogue10collective6detail29Sm90TmaWarpSpecializedAdapterINS29_15DefaultEpilogueISN_NSB_IJNSB_IJlllEEESE_SZ_EEES2E_NS28_6thread17LinearCombinationISN_Li1EffLNS2F_9ScaleType4KindE0ELNS_15FloatRoundStyleE2ESN_EENS_4gemm15EpilogueDefaultEEEEEvvEEEEvNT_6ParamsE)
        .other          _ZN7cutlass13device_kernelINS_4conv6kernel13ConvUniversalINS1_16ConvProblemShapeILNS1_8OperatorE1ELi2EEENS1_10collective14CollectiveConvINS1_46MainloopSm90TmaGmmaWarpSpecializedImplicitGemmILS5_1ELi18ELi2EN4cute5tupleIJNSA_1CILi2EEENSC_ILi1EEESE_EEENS1_36KernelImplicitTmaWarpSpecializedSm90ELi1EEENSB_IJNSC_ILi64EEENSC_ILi128EEENSB_IJNSC_ILi32EEEEEEEEENS_6half_tESN_NSA_8TiledMMAINSA_8MMA_AtomIJNSA_4SM904GMMA26MMA_64x128x16_F32F16F16_SSILNSR_5MajorE0ELST_1ELNSR_7ScaleInE1ELSU_1EEEEEENSA_6LayoutINSB_IJSE_SE_SE_EEENSB_IJNSC_ILi0EEESZ_SZ_EEEEENSB_IJNSA_10UnderscoreES12_S12_EEEEENS7_6detail26Sm90ImplicitGemmTileTraitsINSA_20SM90_TMA_LOAD_IM2COLENSA_14ComposedLayoutINSA_7SwizzleILi2ELi4ELi3EEENSA_18smem_ptr_flag_bitsILi16EEENSX_INSB_IJNSB_IJNSC_ILi8EEES1D_EEENSB_IJSK_SE_EEENSB_IJSE_NSC_ILi18EEEEEEEEENSB_IJNSB_IJSK_NSC_ILi256EEEEEENSB_IJSE_SZ_EEENSB_IJSZ_NSC_ILi2048EEEEEEEEEEEEEvEENS16_INSA_23SM90_TMA_LOAD_MULTICASTENS18_INS19_ILi3ELi4ELi3EEES1C_NSX_INSB_IJNSB_IJSI_SD_EEENSB_IJS1D_NSC_ILi4EEEEEES1H_EEENSB_IJNSB_IJSE_S1M_EEENSB_IJSI_NSC_ILi512EEEEEENSB_IJSZ_NSC_ILi4096EEEEEEEEEEEEEvEEEENS_8epilogue10collective6detail29Sm90TmaWarpSpecializedAdapterINS29_15DefaultEpilogueISN_NSB_IJNSB_IJlllEEESE_SZ_EEES2E_NS28_6thread17LinearCombinationISN_Li1EffLNS2F_9ScaleType4KindE0ELNS_15FloatRoundStyleE2ESN_EENS_4gemm15EpilogueDefaultEEEEEvvEEEEvNT_6ParamsE,@"STO_CUDA_ENTRY STV_DEFAULT"
_ZN7cutlass13device_kernelINS_4conv6kernel13ConvUniversalINS1_16ConvProblemShapeILNS1_8OperatorE1ELi2EEENS1_10collective14CollectiveConvINS1_46MainloopSm90TmaGmmaWarpSpecializedImplicitGemmILS5_1ELi18ELi2EN4cute5tupleIJNSA_1CILi2EEENSC_ILi1EEESE_EEENS1_36KernelImplicitTmaWarpSpecializedSm90ELi1EEENSB_IJNSC_ILi64EEENSC_ILi128EEENSB_IJNSC_ILi32EEEEEEEEENS_6half_tESN_NSA_8TiledMMAINSA_8MMA_AtomIJNSA_4SM904GMMA26MMA_64x128x16_F32F16F16_SSILNSR_5MajorE0ELST_1ELNSR_7ScaleInE1ELSU_1EEEEEENSA_6LayoutINSB_IJSE_SE_SE_EEENSB_IJNSC_ILi0EEESZ_SZ_EEEEENSB_IJNSA_10UnderscoreES12_S12_EEEEENS7_6detail26Sm90ImplicitGemmTileTraitsINSA_20SM90_TMA_LOAD_IM2COLENSA_14ComposedLayoutINSA_7SwizzleILi2ELi4ELi3EEENSA_18smem_ptr_flag_bitsILi16EEENSX_INSB_IJNSB_IJNSC_ILi8EEES1D_EEENSB_IJSK_SE_EEENSB_IJSE_NSC_ILi18EEEEEEEEENSB_IJNSB_IJSK_NSC_ILi256EEEEEENSB_IJSE_SZ_EEENSB_IJSZ_NSC_ILi2048EEEEEEEEEEEEEvEENS16_INSA_23SM90_TMA_LOAD_MULTICASTENS18_INS19_ILi3ELi4ELi3EEES1C_NSX_INSB_IJNSB_IJSI_SD_EEENSB_IJS1D_NSC_ILi4EEEEEES1H_EEENSB_IJNSB_IJSE_S1M_EEENSB_IJSI_NSC_ILi512EEEEEENSB_IJSZ_NSC_ILi4096EEEEEEEEEEEEEvEEEENS_8epilogue10collective6detail29Sm90TmaWarpSpecializedAdapterINS29_15DefaultEpilogueISN_NSB_IJNSB_IJlllEEESE_SZ_EEES2E_NS28_6thread17LinearCombinationISN_Li1EffLNS2F_9ScaleType4KindE0ELNS_15FloatRoundStyleE2ESN_EENS_4gemm15EpilogueDefaultEEEEEvvEEEEvNT_6ParamsE:
[----:B------:R-:W-:Y:S01]  /*0000*/  LDC R1, c[0x0][0x28] ;  /* 0x00000a00ff017b82 */ /* 0x000fe20000000800 */
[----:B------:R-:W0:Y:S01]  /*0010*/  S2R R10, SR_TID.X ;  /* 0x00000000000a7919 */ /* 0x000e220000002100 */
[----:B------:R-:W-:Y:S01]  /*0020*/  ELECT P0, URZ, PT ;  /* 0x00000000003f782f */ /* 0x000fe20003800000 */
[----:B------:R-:W-:Y:S01]  /*0030*/  BSSY B0, `(.L_x_0) ;  /* 0x0000010000007945 */ /* 0x000fe20003800000 */
[----:B------:R-:W1:Y:S01]  /*0040*/  S2R R11, SR_CTAID.X ;  /* 0x00000000000b7919 */ /* 0x000e620000002500 */
[--C-:B0-----:R-:W-:Y:S02]  /*0050*/  SHF.R.U32.HI R0, RZ, 0x5, R10.reuse ;  /* 0x00000005ff007819 */ /* 0x101fe4000001160a */
[----:B------:R-:W-:-:S03]  /*0060*/  SHF.R.U32.HI R3, RZ, 0x7, R10 ;  /* 0x00000007ff037819 */ /* 0x000fc6000001160a */
[----:B------:R-:W0:Y:S04]  /*0070*/  SHFL.IDX PT, R2, R0, RZ, 0x1f ;  /* 0x00001fff00027589 */ /* 0x000e2800000e0000 */
[----:B------:R2:W3:Y:S01]  /*0080*/  SHFL.IDX PT, R9, R3, RZ, 0x1f ;  /* 0x00001fff03097589 */ /* 0x0004e200000e0000 */
[----:B0-----:R-:W-:-:S13]  /*0090*/  ISETP.NE.OR P0, PT, R2, RZ, !P0 ;  /* 0x000000ff0200720c */ /* 0x001fda0004705670 */
[----:B-123--:R-:W-:Y:S05]  /*00a0*/  @P0 BRA `(.L_x_1) ;  /* 0x0000000000200947 */ /* 0x00efea0003800000 */
[----:B------:R-:W-:Y:S02]  /*00b0*/  ULDC.64 UR4, c[0x0][0x198] ;  /* 0x0000660000047ab9 */ /* 0x000fe40000000a00 */
[----:B------:R-:W-:Y:S02]  /*00c0*/  UIADD3 UR6, UP0, UR4, 0xf0, URZ ;  /* 0x000000f004067890 */ /* 0x000fe4000ff1e03f */
[----:B------:R-:W-:Y:S02]  /*00d0*/  UIADD3 UR4, UP1, UR4, 0x1f0, URZ ;  /* 0x000001f004047890 */ /* 0x000fe4000ff3e03f */
[----:B------:R-:W-:Y:S02]  /*00e0*/  UIADD3.X UR7, URZ, UR5, URZ, UP0, !UPT ;  /* 0x000000053f077290 */ /* 0x000fe400087fe43f */
[----:B------:R-:W-:-:S07]  /*00f0*/  UIADD3.X UR5, URZ, UR5, URZ, UP1, !UPT ;  /* 0x000000053f057290 */ /* 0x000fce0008ffe43f */
[----:B------:R0:W-:Y:S02]  /*0100*/  UTMACCTL.PF [UR6] ;  /* 0x00000000060079b9 */ /* 0x0001e40008040000 */
[----:B------:R0:W-:Y:S02]  /*0110*/  UTMACCTL.PF [UR4] ;  /* 0x00000000040079b9 */ /* 0x0001e40008040000 */
[----:B0-----:R-:W-:Y:S01]  /*0120*/  NOP ;  /* 0x0000000000007918 */ /* 0x001fe20000000000 */
.L_x_1:
[----:B------:R-:W-:Y:S05]  /*0130*/  BSYNC B0 ;  /* 0x0000000000007941 */ /* 0x000fea0003800000 */
.L_x_0:
[----:B------:R-:W0:Y:S01]  /*0140*/  SHFL.IDX PT, R0, R0, RZ, 0x1f ;  /* 0x00001fff00007589 */ /* 0x000e2200000e0000 */
[----:B------:R-:W-:Y:S02]  /*0150*/  SHF.R.S32.HI R3, RZ, 0x1f, R10 ;  /* 0x0000001fff037819 */ /* 0x000fe4000001140a */
[----:B------:R-:W-:Y:S01]  /*0160*/  I2FP.F32.U32 R6, R11 ;  /* 0x0000000b00067245 */ /* 0x000fe20000201000 */
[----:B------:R-:W1:Y:S01]  /*0170*/  S2R R12, SR_CTAID.Y ;  /* 0x00000000000c7919 */ /* 0x000e620000002600 */
[----:B------:R-:W-:-:S04]  /*0180*/  LEA.HI R3, R3, R10, RZ, 0x7 ;  /* 0x0000000a03037211 */ /* 0x000fc800078f38ff */
[----:B------:R-:W-:-:S05]  /*0190*/  LOP3.LUT R3, R3, 0xffffff80, RZ, 0xc0, !PT ;  /* 0xffffff8003037812 */ /* 0x000fca00078ec0ff */
[----:B------:R-:W-:-:S05]  /*01a0*/  IMAD.IADD R14, R10, 0x1, -R3 ;  /* 0x000000010a0e7824 */ /* 0x000fca00078e0a03 */
[----:B------:R-:W-:-:S04]  /*01b0*/  SHF.R.S32.HI R3, RZ, 0x1f, R14 ;  /* 0x0000001fff037819 */ /* 0x000fc8000001140e */
[----:B------:R-:W-:Y:S02]  /*01c0*/  LEA.HI R3, R3, R14, RZ, 0x3 ;  /* 0x0000000e03037211 */ /* 0x000fe400078f18ff */
[----:B0-----:R-:W-:Y:S02]  /*01d0*/  ISETP.NE.AND P0, PT, R0, RZ, PT ;  /* 0x000000ff0000720c */ /* 0x001fe40003f05270 */
[--C-:B------:R-:W-:Y:S02]  /*01e0*/  SHF.R.S32.HI R4, RZ, 0x3, R3.reuse ;  /* 0x00000003ff047819 */ /* 0x100fe40000011403 */
[----:B------:R-:W-:Y:S02]  /*01f0*/  SHF.R.S32.HI R3, RZ, 0x1f, R3 ;  /* 0x0000001fff037819 */ /* 0x000fe40000011403 */
[----:B------:R-:W-:-:S07]  /*0200*/  SHF.R.S32.HI R5, RZ, 0x1f, R0 ;  /* 0x0000001fff057819 */ /* 0x000fce0000011400 */
[----:B-1----:R-:W-:Y:S05]  /*0210*/  @P0 BRA `(.L_x_2) ;  /* 0x0000000000d40947 */ /* 0x002fea0003800000 */
[----:B------:R-:W-:Y:S01]  /*0220*/  ELECT P0, URZ, PT ;  /* 0x00000000003f782f */ /* 0x000fe20003800000 */
[----:B------:R-:W-:-:S12]  /*0230*/  BSSY B0, `(.L_x_2) ;  /* 0x0000033000007945 */ /* 0x000fd80003800000 */
[----:B------:R-:W-:Y:S05]  /*0240*/  @!P0 BRA `(.L_x_3) ;  /* 0x0000000000c48947 */ /* 0x000fea0003800000 */
[----:B------:R-:W0:Y:S01]  /*0250*/  S2UR UR8, SR_CgaCtaId ;  /* 0x00000000000879c3 */ /* 0x000e220000008800 */
[----:B------:R-:W-:Y:S01]  /*0260*/  UMOV UR4, 0x400 ;  /* 0x0000040000047882 */ /* 0x000fe20000000000 */
[----:B------:R-:W-:Y:S01]  /*0270*/  UMOV UR5, 0x1 ;  /* 0x0000000100057882 */ /* 0x000fe20000000000 */
[----:B------:R-:W-:Y:S02]  /*0280*/  UMOV UR6, 0x2 ;  /* 0x0000000200067882 */ /* 0x000fe40000000000 */
[----:B------:R-:W-:-:S04]  /*0290*/  UIADD3 UR6, -UR6, 0x100000, URZ ;  /* 0x0010000006067890 */ /* 0x000fc8000fffe13f */
[----:B------:R-:W-:Y:S02]  /*02a0*/  USHF.L.U32 UR7, UR6, 0xb, URZ ;  /* 0x0000000b06077899 */ /* 0x000fe4000800063f */
[----:B------:R-:W-:Y:S02]  /*02b0*/  USHF.L.U32 UR6, UR6, 0x1, URZ ;  /* 0x0000000106067899 */ /* 0x000fe4000800063f */
[----:B0-----:R-:W-:Y:S02]  /*02c0*/  ULEA UR8, UR8, UR4, 0x18 ;  /* 0x0000000408087291 */ /* 0x001fe4000f8ec03f */
[----:B------:R-:W-:-:S04]  /*02d0*/  UIADD3 UR4, -UR5, 0x100000, URZ ;  /* 0x0010000005047890 */ /* 0x000fc8000fffe13f */
[----:B------:R-:W-:Y:S02]  /*02e0*/  USHF.L.U32 UR5, UR4, 0xb, URZ ;  /* 0x0000000b04057899 */ /* 0x000fe4000800063f */
[----:B------:R-:W-:Y:S01]  /*02f0*/  USHF.L.U32 UR4, UR4, 0x1, URZ ;  /* 0x0000000104047899 */ /* 0x000fe2000800063f */
[----:B------:R-:W0:Y:S11]  /*0300*/  FENCE.VIEW.ASYNC.S ;  /* 0x00000000000073c6 */ /* 0x000e360000000000 */
[----:B0-----:R0:W1:Y:S01]  /*0310*/  SYNCS.EXCH.64 URZ, [UR8+0x36000], UR4 ;  /* 0x03600004083f75b2 */ /* 0x0010620008000100 */
[----:B------:R0:W2:Y:S01]  /*0320*/  SYNCS.EXCH.64 URZ, [UR8+0x36090], UR6 ;  /* 0x03609006083f75b2 */ /* 0x0000a20008000100 */
[----:B------:R0:W3:Y:S01]  /*0330*/  SYNCS.EXCH.64 URZ, [UR8+0x36008], UR4 ;  /* 0x03600804083f75b2 */ /* 0x0000e20008000100 */
[----:B------:R0:W4:Y:S01]  /*0340*/  SYNCS.EXCH.64 URZ, [UR8+0x36098], UR6 ;  /* 0x03609806083f75b2 */ /* 0x0001220008000100 */
[----:B------:R0:W0:Y:S01]  /*0350*/  SYNCS.EXCH.64 URZ, [UR8+0x36010], UR4 ;  /* 0x03601004083f75b2 */ /* 0x0000220008000100 */
        /* <DEDUP_REMOVED lines=31> */
[----:B-1234-:R-:W-:Y:S01]  /*0550*/  NOP ;  /* 0x0000000000007918 */ /* 0x01efe20000000000 */
.L_x_3:
[----:B0-----:R-:W-:Y:S05]  /*0560*/  BSYNC B0 ;  /* 0x0000000000007941 */ /* 0x001fea0003800000 */
.L_x_2:
[----:B------:R-:W-:Y:S01]  /*0570*/  ULDC UR4, c[0x0][0x150] ;  /* 0x0000540000047ab9 */ /* 0x000fe20000000800 */
[----:B------:R-:W-:Y:S01]  /*0580*/  LEA.HI R3, R3, R4, RZ, 0x2 ;  /* 0x0000000403037211 */ /* 0x000fe200078f10ff */
[----:B------:R-:W-:Y:S01]  /*0590*/  FMUL R6, R6, UR4 ;  /* 0x0000000406067c20 */ /* 0x000fe20008400000 */
[----:B------:R-:W-:Y:S01]  /*05a0*/  LEA.HI R5, R5, R0, RZ, 0x2 ;  /* 0x0000000005057211 */ /* 0x000fe200078f10ff */
[----:B------:R-:W-:Y:S01]  /*05b0*/  ULDC UR4, c[0x0][0x154] ;  /* 0x0000550000047ab9 */ /* 0x000fe20000000800 */
[----:B------:R-:W-:Y:S01]  /*05c0*/  LOP3.LUT R3, R3, 0xfffffffc, RZ, 0xc0, !PT ;  /* 0xfffffffc03037812 */ /* 0x000fe200078ec0ff */
[----:B------:R-:W0:Y:S01]  /*05d0*/  LDC R13, c[0x0][0x140] ;  /* 0x00005000ff0d7b82 */ /* 0x000e220000000800 */
[----:B------:R-:W-:Y:S01]  /*05e0*/  LOP3.LUT R5, R5, 0x3ffffffc, RZ, 0xc0, !PT ;  /* 0x3ffffffc05057812 */ /* 0x000fe200078ec0ff */
[----:B------:R-:W1:Y:S01]  /*05f0*/  F2I.U32.TRUNC.NTZ R6, R6 ;  /* 0x0000000600067305 */ /* 0x000e62000020f000 */
[----:B------:R-:W-:Y:S01]  /*0600*/  LOP3.LUT P0, RZ, R14, 0x7, RZ, 0xc0, !PT ;  /* 0x000000070eff7812 */ /* 0x000fe2000780c0ff */
[----:B------:R-:W-:Y:S01]  /*0610*/  IMAD.IADD R3, R4, 0x1, -R3 ;  /* 0x0000000104037824 */ /* 0x000fe200078e0a03 */
[----:B------:R-:W-:Y:S01]  /*0620*/  ISETP.NE.AND P3, PT, R9, 0x1, PT ;  /* 0x000000010900780c */ /* 0x000fe20003f65270 */
[----:B------:R-:W-:Y:S01]  /*0630*/  IMAD.IADD R0, R0, 0x1, -R5 ;  /* 0x0000000100007824 */ /* 0x000fe200078e0a05 */
[----:B------:R-:W-:Y:S01]  /*0640*/  I2FP.F32.U32 R5, R12 ;  /* 0x0000000c00057245 */ /* 0x000fe20000201000 */
[----:B------:R-:W-:Y:S01]  /*0650*/  NOP ;  /* 0x0000000000007918 */ /* 0x000fe20000000000 */
[----:B------:R-:W-:Y:S01]  /*0660*/  NOP ;  /* 0x0000000000007918 */ /* 0x000fe20000000000 */
[----:B------:R-:W-:-:S02]  /*0670*/  IMAD R4, R0, 0x4, R3 ;  /* 0x0000000400047824 */ /* 0x000fc400078e0203 */
[----:B------:R-:W-:Y:S01]  /*0680*/  FMUL R7, R5, UR4 ;  /* 0x0000000405077c20 */ /* 0x000fe20008400000 */
[----:B------:R-:W-:Y:S01]  /*0690*/  ULDC UR4, c[0x0][0x144] ;  /* 0x0000510000047ab9 */ /* 0x000fe20000000800 */
[C---:B------:R-:W-:Y:S01]  /*06a0*/  IMAD.SHL.U32 R5, R4.reuse, 0x4, RZ ;  /* 0x0000000404057824 */ /* 0x040fe200078e00ff */
[----:B------:R-:W-:Y:S01]  /*06b0*/  LEA.HI R0, R4, R4, RZ, 0x1 ;  /* 0x0000000404007211 */ /* 0x000fe200078f08ff */
[----:B-1----:R-:W-:Y:S02]  /*06c0*/  IMAD.MOV R8, RZ, RZ, -R6 ;  /* 0x000000ffff087224 */ /* 0x002fe400078e0a06 */
[----:B------:R-:W1:Y:S01]  /*06d0*/  F2I.U32.TRUNC.NTZ R7, R7 ;  /* 0x0000000700077305 */ /* 0x000e62000020f000 */
[----:B------:R-:W-:Y:S01]  /*06e0*/  LOP3.LUT R3, R0, 0xfffffffe, RZ, 0xc0, !PT ;  /* 0xfffffffe00037812 */ /* 0x000fe200078ec0ff */
[----:B------:R-:W-:Y:S01]  /*06f0*/  IMAD R0, R8, UR4, R11 ;  /* 0x0000000408007c24 */ /* 0x000fe2000f8e020b */
[----:B------:R-:W-:-:S03]  /*0700*/  ULDC UR4, c[0x0][0x148] ;  /* 0x0000520000047ab9 */ /* 0x000fc60000000800 */
[----:B------:R-:W-:Y:S01]  /*0710*/  IMAD.IADD R3, R4, 0x1, -R3 ;  /* 0x0000000104037824 */ /* 0x000fe200078e0a03 */
[----:B0-----:R-:W-:-:S04]  /*0720*/  ISETP.EQ.U32.AND P1, PT, R13, 0x1, PT ;  /* 0x000000010d00780c */ /* 0x001fc80003f22070 */
[----:B------:R-:W-:Y:S02]  /*0730*/  ISETP.NE.AND P4, PT, R3, R0, PT ;  /* 0x000000000300720c */ /* 0x000fe40003f85270 */
[----:B------:R-:W-:Y:S01]  /*0740*/  SHF.R.S32.HI R3, RZ, 0x1f, R2 ;  /* 0x0000001fff037819 */ /* 0x000fe20000011402 */
[----:B-1----:R-:W-:-:S03]  /*0750*/  IMAD.MOV R15, RZ, RZ, -R7 ;  /* 0x000000ffff0f7224 */ /* 0x002fc600078e0a07 */
[----:B------:R-:W-:Y:S02]  /*0760*/  LEA.HI R0, R3, R2, RZ, 0x2 ;  /* 0x0000000203007211 */ /* 0x000fe400078f10ff */
[----:B------:R-:W-:Y:S01]  /*0770*/  LOP3.LUT R3, R4, 0xc, R5, 0x78, !PT ;  /* 0x0000000c04037812 */ /* 0x000fe200078e7805 */
[----:B------:R-:W-:Y:S01]  /*0780*/  IMAD R7, R15, UR4, R12 ;  /* 0x000000040f077c24 */ /* 0x000fe2000f8e020c */
[----:B------:R-:W-:Y:S02]  /*0790*/  LOP3.LUT R5, R0, 0xfffffffc, RZ, 0xc0, !PT ;  /* 0xfffffffc00057812 */ /* 0x000fe400078ec0ff */
[C---:B------:R-:W-:Y:S02]  /*07a0*/  ISETP.LT.U32.AND P0, PT, R3.reuse, 0x2, !P0 ;  /* 0x000000020300780c */ /* 0x040fe40004701070 */
[----:B------:R-:W-:Y:S01]  /*07b0*/  @P4 LEA.HI R0, R3, R3, RZ, 0x1 ;  /* 0x0000000303004211 */ /* 0x000fe200078f08ff */
[----:B------:R-:W-:Y:S02]  /*07c0*/  IMAD.IADD R8, R2, 0x1, -R5 ;  /* 0x0000000102087824 */ /* 0x000fe400078e0a05 */
[----:B------:R-:W-:Y:S01]  /*07d0*/  IMAD.MOV.U32 R5, RZ, RZ, 0x1 ;  /* 0x00000001ff057424 */ /* 0x000fe200078e00ff */
[----:B------:R-:W-:-:S02]  /*07e0*/  @P4 SHF.R.S32.HI R0, RZ, 0x1, R0 ;  /* 0x00000001ff004819 */ /* 0x000fc40000011400 */
[----:B------:R-:W-:Y:S02]  /*07f0*/  LOP3.LUT P2, RZ, R9, R8, RZ, 0xfc, !PT ;  /* 0x0000000809ff7212 */ /* 0x000fe4000784fcff */
[----:B------:R-:W-:Y:S02]  /*0800*/  @P4 ISETP.NE.AND P5, PT, R0, R7, PT ;  /* 0x000000070000420c */ /* 0x000fe40003fa5270 */
[----:B------:R-:W-:Y:S02]  /*0810*/  SEL R4, RZ, 0x1, P2 ;  /* 0x00000001ff047807 */ /* 0x000fe40001000000 */
[----:B------:R-:W-:Y:S02]  /*0820*/  SEL R0, RZ, 0x1, !P0 ;  /* 0x00000001ff007807 */ /* 0x000fe40004000000 */
[----:B------:R-:W-:Y:S02]  /*0830*/  @P4 SEL R5, RZ, 0x1, P5 ;  /* 0x00000001ff054807 */ /* 0x000fe40002800000 */
[----:B------:R-:W-:-:S02]  /*0840*/  SEL R4, R4, 0x2, P3 ;  /* 0x0000000204047807 */ /* 0x000fc40001800000 */
[----:B------:R-:W-:Y:S01]  /*0850*/  LOP3.LUT R5, R5, R0, RZ, 0xc0, !PT ;  /* 0x0000000005057212 */ /* 0x000fe200078ec0ff */
[----:B------:R-:W-:Y:S06]  /*0860*/  @!P1 BRA `(.L_x_4) ;  /* 0x0000000000089947 */ /* 0x000fec0003800000 */
[----:B------:R-:W-:Y:S01]  /*0870*/  UCGABAR_ARV ;  /* 0x00000000000079c7 */ /* 0x000fe20008000000 */
[----:B------:R-:W-:Y:S05]  /*0880*/  BRA `(.L_x_5) ;  /* 0x0000000000047947 */ /* 0x000fea0003800000 */
.L_x_4:
[----:B------:R-:W-:Y:S01]  /*0890*/  NOP ;  /* 0x0000000000007918 */ /* 0x000fe20000000000 */
.L_x_5:
[----:B------:R-:W-:Y:S01]  /*08a0*/  ULDC.64 UR4, c[0x0][0x598] ;  /* 0x0001660000047ab9 */ /* 0x000fe20000000a00 */
[----:B------:R-:W-:Y:S01]  /*08b0*/  ULDC.64 UR12, c[0x0][0x208] ;  /* 0x00008200000c7ab9 */ /* 0x000fe20000000a00 */
[----:B------:R-:W-:-:S04]  /*08c0*/  ISETP.NE.U32.AND P0, PT, RZ, UR4, PT ;  /* 0x00000004ff007c0c */ /* 0x000fc8000bf05070 */
[----:B------:R-:W-:-:S13]  /*08d0*/  ISETP.NE.AND.EX P0, PT, RZ, UR5, PT, P0 ;  /* 0x00000005ff007c0c */ /* 0x000fda000bf05300 */
[----:B------:R-:W-:Y:S05]  /*08e0*/  @!P0 BRA `(.L_x_6) ;  /* 0x00000000001c8947 */ /* 0x000fea0003800000 */
[----:B------:R-:W0:Y:S02]  /*08f0*/  LDC.64 R6, c[0x0][0x598] ;  /* 0x00016600ff067b82 */ /* 0x000e240000000a00 */
[----:B0-----:R-:W2:Y:S02]  /*0900*/  LDG.E.64 R6, desc[UR12][R6.64] ;  /* 0x0000000c06067981 */ /* 0x001ea4000c1e1b00 */
[----:B--2---:R-:W-:-:S04]  /*0910*/  ISETP.NE.U32.AND P0, PT, R6, RZ, PT ;  /* 0x000000ff0600720c */ /* 0x004fc80003f05070 */
[----:B------:R-:W-:-:S13]  /*0920*/  ISETP.NE.AND.EX P0, PT, R7, RZ, PT, P0 ;  /* 0x000000ff0700720c */ /* 0x000fda0003f05300 */
[----:B------:R-:W-:Y:S05]  /*0930*/  @!P0 BRA `(.L_x_6) ;  /* 0x0000000000088947 */ /* 0x000fea0003800000 */
[----:B------:R0:W5:Y:S01]  /*0940*/  LD.E R0, desc[UR12][R6.64] ;  /* 0x0000000c06007980 */ /* 0x000162000c101900 */
[----:B------:R-:W-:Y:S05]  /*0950*/  BRA `(.L_x_7) ;  /* 0x0000000000207947 */ /* 0x000fea0003800000 */
.L_x_6:
[----:B------:R-:W-:Y:S02]  /*0960*/  ULDC.64 UR4, c[0x0][0x588] ;  /* 0x0001620000047ab9 */ /* 0x000fe40000000a00 */
[----:B------:R-:W-:-:S04]  /*0970*/  ISETP.NE.U32.AND P0, PT, RZ, UR4, PT ;  /* 0x00000004ff007c0c */ /* 0x000fc8000bf05070 */
[----:B------:R-:W-:-:S13]  /*0980*/  ISETP.NE.AND.EX P0, PT, RZ, UR5, PT, P0 ;  /* 0x00000005ff007c0c */ /* 0x000fda000bf05300 */
[----:B------:R-:W-:Y:S05]  /*0990*/  @!P0 BRA `(.L_x_8) ;  /* 0x00000000000c8947 */ /* 0x000fea0003800000 */
[----:B------:R-:W0:Y:S02]  /*09a0*/  LDC.64 R6, c[0x0][0x588] ;  /* 0x00016200ff067b82 */ /* 0x000e240000000a00 */
[----:B0-----:R1:W5:Y:S01]  /*09b0*/  LDG.E R0, desc[UR12][R6.64] ;  /* 0x0000000c06007981 */ /* 0x001362000c1e1900 */
[----:B------:R-:W-:Y:S05]  /*09c0*/  BRA `(.L_x_7) ;  /* 0x0000000000047947 */ /* 0x000fea0003800000 */
.L_x_8:
[----:B------:R-:W2:Y:S02]  /*09d0*/  LDC R0, c[0x0][0x580] ;  /* 0x00016000ff007b82 */ /* 0x000ea40000000800 */
.L_x_7:
[----:B------:R-:W-:Y:S02]  /*09e0*/  ULDC.64 UR4, c[0x0][0x5a0] ;  /* 0x0001680000047ab9 */ /* 0x000fe40000000a00 */
[----:B------:R-:W-:-:S04]  /*09f0*/  ISETP.NE.U32.AND P0, PT, RZ, UR4, PT ;  /* 0x00000004ff007c0c */ /* 0x000fc8000bf05070 */
[----:B------:R-:W-:-:S13]  /*0a00*/  ISETP.NE.AND.EX P0, PT, RZ, UR5, PT, P0 ;  /* 0x00000005ff007c0c */ /* 0x000fda000bf05300 */
[----:B------:R-:W-:Y:S05]  /*0a10*/  @!P0 BRA `(.L_x_9) ;  /* 0x00000000001c8947 */ /* 0x000fea0003800000 */
[----:B01----:R-:W0:Y:S02]  /*0a20*/  LDC.64 R6, c[0x0][0x5a0] ;  /* 0x00016800ff067b82 */ /* 0x003e240000000a00 */
[----:B0-----:R-:W3:Y:S02]  /*0a30*/  LDG.E.64 R6, desc[UR12][R6.64] ;  /* 0x0000000c06067981 */ /* 0x001ee4000c1e1b00 */
[----:B---3--:R-:W-:-:S04]  /*0a40*/  ISETP.NE.U32.AND P0, PT, R6, RZ, PT ;  /* 0x000000ff0600720c */ /* 0x008fc80003f05070 */
[----:B------:R-:W-:-:S13]  /*0a50*/  ISETP.NE.AND.EX P0, PT, R7, RZ, PT, P0 ;  /* 0x000000ff0700720c */ /* 0x000fda0003f05300 */
[----:B------:R-:W-:Y:S05]  /*0a60*/  @!P0 BRA `(.L_x_9) ;  /* 0x0000000000088947 */ /* 0x000fea0003800000 */
[----:B------:R0:W5:Y:S01]  /*0a70*/  LD.E R2, desc[UR12][R6.64] ;  /* 0x0000000c06027980 */ /* 0x000162000c101900 */
[----:B------:R-:W-:Y:S05]  /*0a80*/  BRA `(.L_x_10) ;  /* 0x0000000000207947 */ /* 0x000fea0003800000 */
.L_x_9:
[----:B------:R-:W-:Y:S02]  /*0a90*/  ULDC.64 UR4, c[0x0][0x590] ;  /* 0x0001640000047ab9 */ /* 0x000fe40000000a00 */
[----:B------:R-:W-:-:S04]  /*0aa0*/  ISETP.NE.U32.AND P0, PT, RZ, UR4, PT ;  /* 0x00000004ff007c0c */ /* 0x000fc8000bf05070 */
[----:B------:R-:W-:-:S13]  /*0ab0*/  ISETP.NE.AND.EX P0, PT, RZ, UR5, PT, P0 ;  /* 0x00000005ff007c0c */ /* 0x000fda000bf05300 */
[----:B------:R-:W-:Y:S05]  /*0ac0*/  @!P0 BRA `(.L_x_11) ;  /* 0x00000000000c8947 */ /* 0x000fea0003800000 */
[----:B01----:R-:W0:Y:S02]  /*0ad0*/  LDC.64 R6, c[0x0][0x590] ;  /* 0x00016400ff067b82 */ /* 0x003e240000000a00 */
[----:B0-----:R1:W5:Y:S01]  /*0ae0*/  LDG.E R2, desc[UR12][R6.64] ;  /* 0x0000000c06027981 */ /* 0x001362000c1e1900 */
[----:B------:R-:W-:Y:S05]  /*0af0*/  BRA `(.L_x_10) ;  /* 0x0000000000047947 */ /* 0x000fea0003800000 */
.L_x_11:
[----:B------:R-:W3:Y:S02]  /*0b00*/  LDC R2, c[0x0][0x584] ;  /* 0x00016100ff027b82 */ /* 0x000ee40000000800 */
.L_x_10:
[----:B01----:R-:W0:Y:S08]  /*0b10*/  LDC R6, c[0x0][0x3c4] ;  /* 0x0000f100ff067b82 */ /* 0x003e300000000800 */
[----:B------:R-:W1:Y:S01]  /*0b20*/  LDC.64 R16, c[0x0][0x3c8] ;  /* 0x0000f200ff107b82 */ /* 0x000e620000000a00 */
[----:B0-----:R-:W-:-:S05]  /*0b30*/  VIADD R6, R6, 0x1f ;  /* 0x0000001f06067836 */ /* 0x001fca0000000000 */
[----:B------:R-:W-:-:S04]  /*0b40*/  SHF.R.S32.HI R7, RZ, 0x1f, R6 ;  /* 0x0000001fff077819 */ /* 0x000fc80000011406 */
[----:B------:R-:W-:-:S04]  /*0b50*/  LEA.HI R7, R7, R6, RZ, 0x5 ;  /* 0x0000000607077211 */ /* 0x000fc800078f28ff */
[----:B------:R-:W-:-:S05]  /*0b60*/  SHF.R.S32.HI R7, RZ, 0x5, R7 ;  /* 0x00000005ff077819 */ /* 0x000fca0000011407 */
[----:B-1----:R-:W-:-:S04]  /*0b70*/  IMAD R6, R7, R16, RZ ;  /* 0x0000001007067224 */ /* 0x002fc800078e02ff */
[----:B------:R-:W-:Y:S01]  /*0b80*/  IMAD R6, R6, R17, RZ ;  /* 0x0000001106067224 */ /* 0x000fe200078e02ff */
[----:B------:R-:W-:Y:S06]  /*0b90*/  @!P1 BRA `(.L_x_12) ;  /* 0x00000000000c9947 */ /* 0x000fec0003800000 */
[----:B------:R-:W-:Y:S01]  /*0ba0*/  UCGABAR_WAIT ;  /* 0x0000000000007dc7 */ /* 0x000fe20008000000 */
[----:B------:R-:W-:Y:S01]  /*0bb0*/  CCTL.IVALL ;  /* 0x00000000ff00798f */ /* 0x000fe20002000000 */
[----:B------:R-:W-:Y:S05]  /*0bc0*/  BRA `(.L_x_13) ;  /* 0x0000000000047947 */ /* 0x000fea0003800000 */
.L_x_12:
[----:B------:R-:W-:Y:S06]  /*0bd0*/  BAR.SYNC.DEFER_BLOCKING 0x0 ;  /* 0x0000000000007b1d */ /* 0x000fec0000010000 */
.L_x_13:
[----:B------:R-:W-:-:S13]  /*0be0*/  ISETP.NE.AND P0, PT, R9, RZ, PT ;  /* 0x000000ff0900720c */ /* 0x000fda0003f05270 */
[----:B------:R-:W-:Y:S05]  /*0bf0*/  @!P0 BRA `(.L_x_14) ;  /* 0x0000005000b88947 */ /* 0x000fea0003800000 */
[----:B------:R-:W-:-:S13]  /*0c00*/  ISETP.NE.AND P0, PT, R9, 0x1, PT ;  /* 0x000000010900780c */ /* 0x000fda0003f05270 */
[----:B------:R-:W-:Y:S05]  /*0c10*/  @P0 EXIT ;  /* 0x000000000000094d */ /* 0x000fea0003800000 */
[----:B------:R-:W-:Y:S01]  /*0c20*/  ISETP.GE.AND P0, PT, R6, 0x1, PT ;  /* 0x000000010600780c */ /* 0x000fe20003f06270 */
[----:B------:R-:W-:Y:S01]  /*0c30*/  UMOV UR4, URZ ;  /* 0x0000003f00047c82 */ /* 0x000fe20008000000 */
[----:B------:R-:W-:Y:S02]  /*0c40*/  CS2R R86, SRZ ;  /* 0x0000000000567805 */ /* 0x000fe4000001ff00 */
[----:B------:R-:W-:Y:S02]  /*0c50*/  CS2R R24, SRZ ;  /* 0x0000000000187805 */ /* 0x000fe4000001ff00 */
[----:B------:R-:W-:Y:S02]  /*0c60*/  CS2R R26, SRZ ;  /* 0x00000000001a7805 */ /* 0x000fe4000001ff00 */
[----:B------:R-:W-:Y:S02]  /*0c70*/  CS2R R28, SRZ ;  /* 0x00000000001c7805 */ /* 0x000fe4000001ff00 */
[----:B------:R-:W-:-:S02]  /*0c80*/  CS2R R30, SRZ ;  /* 0x00000000001e7805 */ /* 0x000fc4000001ff00 */
[----:B------:R-:W-:Y:S02]  /*0c90*/  CS2R R32, SRZ ;  /* 0x0000000000207805 */ /* 0x000fe4000001ff00 */
        /* <DEDUP_REMOVED lines=25> */
[----:B------:R-:W-:Y:S01]  /*0e30*/  CS2R R84, SRZ ;  /* 0x0000000000547805 */ /* 0x000fe2000001ff00 */
[----:B------:R-:W-:Y:S06]  /*0e40*/  @!P0 BRA `(.L_x_15) ;  /* 0x0000000000788947 */ /* 0x000fec0003800000 */
[----:B------:R-:W-:-:S04]  /*0e50*/  LOP3.LUT R7, R4, 0x1, RZ, 0xfc, !PT ;  /* 0x0000000104077812 */ /* 0x000fc800078efcff */
[----:B------:R-:W-:-:S13]  /*0e60*/  ISETP.NE.AND P0, PT, R7, 0x3, PT ;  /* 0x000000030700780c */ /* 0x000fda0003f05270 */
[----:B------:R-:W-:Y:S05]  /*0e70*/  @!P0 BRA `(.L_x_16) ;  /* 0x0000000000048947 */ /* 0x000fea0003800000 */
[----:B------:R-:W-:Y:S01]  /*0e80*/  BPT.TRAP 0x1 ;  /* 0x000000040000795c */ /* 0x000fe20000300000 */
.L_x_16:
[----:B------:R-:W0:Y:S01]  /*0e90*/  S2UR UR5, SR_CgaCtaId ;  /* 0x00000000000579c3 */ /* 0x000e220000008800 */
[----:B------:R-:W-:Y:S01]  /*0ea0*/  SHF.L.U32 R7, RZ, 0x1f, RZ ;  /* 0x0000001fff077819 */ /* 0x000fe200000006ff */
[----:B------:R-:W-:Y:S02]  /*0eb0*/  UMOV UR4, 0x400 ;  /* 0x0000040000047882 */ /* 0x000fe40000000000 */
[----:B0-----:R-:W-:-:S12]  /*0ec0*/  ULEA UR4, UR5, UR4, 0x18 ;  /* 0x0000000405047291 */ /* 0x001fd8000f8ec03f */
.L_x_17:
[----:B0-----:R-:W-:-:S04]  /*0ed0*/  IMAD.U32 R8, RZ, RZ, UR4 ;  /* 0x00000004ff087e24 */ /* 0x001fc8000f8e00ff */
[----:B------:R0:W1:Y:S03]  /*0ee0*/  SYNCS.PHASECHK.TRANS64.TRYWAIT P0, [R8+URZ+0x36000], R7 ;  /* 0x03600007080075a7 */ /* 0x000066000800017f */
[----:B-1----:R-:W-:Y:S05]  /*0ef0*/  @!P0 NANOSLEEP.SYNCS 0x989680 ;  /* 0x009896800000895d */ /* 0x002fea0003900000 */
[----:B------:R-:W1:Y:S02]  /*0f00*/  @!P0 SYNCS.PHASECHK.TRANS64 P0, [R8+URZ+0x36000], R7 ;  /* 0x03600007080085a7 */ /* 0x000e64000800007f */
[----:B-1----:R-:W-:Y:S05]  /*0f10*/  @!P0 BRA `(.L_x_17) ;  /* 0xfffffffc00ec8947 */ /* 0x002fea000383ffff */
[----:B------:R-:W-:Y:S01]  /*0f20*/  UIADD3 UR5, UR4, 0x12000, URZ ;  /* 0x0001200004057890 */ /* 0x000fe2000fffe03f */
[----:B------:R-:W-:Y:S01]  /*0f30*/  WARPGROUP.ARRIVE ;  /* 0x00000000000079c5 */ /* 0x000fe20000000000 */
[----:B------:R-:W-:Y:S02]  /*0f40*/  USHF.R.U32.HI UR4, URZ, 0x4, UR4 ;  /* 0x000000043f047899 */ /* 0x000fe40008011604 */
[----:B------:R-:W-:Y:S02]  /*0f50*/  USHF.R.U32.HI UR5, URZ, 0x4, UR5 ;  /* 0x000000043f057899 */ /* 0x000fe40008011605 */
[----:B------:R-:W-:Y:S02]  /*0f60*/  ULOP3.LUT UR4, UR4, 0x3fff, URZ, 0xc0, !UPT ;  /* 0x00003fff04047892 */ /* 0x000fe4000f8ec03f */
[----:B------:R-:W-:Y:S02]  /*0f70*/  ULOP3.LUT UR5, UR5, 0x3fff, URZ, 0xc0, !UPT ;  /* 0x00003fff05057892 */ /* 0x000fe4000f8ec03f */
[----:B------:R-:W-:-:S02]  /*0f80*/  ULOP3.LUT UR4, UR4, 0x10000, URZ, 0xfc, !UPT ;  /* 0x0001000004047892 */ /* 0x000fc4000f8efc3f */
[----:B------:R-:W-:Y:S01]  /*0f90*/  ULOP3.LUT UR6, UR5, 0x1000000, URZ, 0xfc, !UPT ;  /* 0x0100000005067892 */ /* 0x000fe2000f8efc3f */
[----:B------:R-:W-:Y:S02]  /*0fa0*/  UMOV UR7, 0x40000040 ;  /* 0x4000004000077882 */ /* 0x000fe40000000000 */
[----:B------:R-:W-:-:S06]  /*0fb0*/  UMOV UR5, 0x80000020 ;  /* 0x8000002000057882 */ /* 0x000fcc0000000000 */
[----:B------:R-:W-:Y:S01]  /*0fc0*/  HGMMA.64x128x16.F32 R24, gdesc[UR4].tnspB, RZ, !UPT ;  /* 0x41e00000041879f0 */ /* 0x000fe2000c7008ff */
[----:B------:R-:W-:Y:S02]  /*0fd0*/  UIADD3 UR4, UR4, 0x2, URZ ;  /* 0x0000000204047890 */ /* 0x000fe4000fffe03f */
[----:B------:R-:W-:Y:S01]  /*0fe0*/  UIADD3 UR6, UR6, 0x80, URZ ;  /* 0x0000008006067890 */ /* 0x000fe2000fffe03f */
[----:B------:R-:W-:Y:S01]  /*0ff0*/  UMOV UR5, 0x80000020 ;  /* 0x8000002000057882 */ /* 0x000fe20000000000 */
[----:B------:R-:W-:-:S07]  /*1000*/  UMOV UR7, 0x40000040 ;  /* 0x4000004000077882 */ /* 0x000fce0000000000 */
[----:B------:R-:W-:Y:S01]  /*1010*/  HGMMA.64x128x16.F32 R24, gdesc[UR4].tnspB, R24, gsb0 ;  /* 0x41e00000041879f0 */ /* 0x000fe20008000818 */
[----:B------:R-:W-:-:S05]  /*1020*/  UMOV UR4, 0x1 ;  /* 0x0000000100047882 */ /* 0x000fca0000000000 */
.L_x_15:
[----:B0-----:R-:W-:-:S05]  /*1030*/  VIMNMX R7, R6, 0x1, PT ;  /* 0x0000000106077848 */ /* 0x001fca0003fe0100 */
[----:B------:R-:W-:-:S05]  /*1040*/  IMAD.IADD R7, R6, 0x1, -R7 ;  /* 0x0000000106077824 */ /* 0x000fca00078e0a07 */
[----:B------:R-:W-:-:S13]  /*1050*/  ISETP.GE.AND P0, PT, R7, 0x1, PT ;  /* 0x000000010700780c */ /* 0x000fda0003f06270 */
[----:B------:R-:W-:Y:S05]  /*1060*/  @!P0 BRA `(.L_x_18) ;  /* 0x0000000000ec8947 */ /* 0x000fea0003800000 */
[----:B------:R-:W0:Y:S01]  /*1070*/  S2UR UR6, SR_CgaCtaId ;  /* 0x00000000000679c3 */ /* 0x000e220000008800 */
[----:B------:R-:W-:Y:S01]  /*1080*/  UMOV UR5, 0x400 ;  /* 0x0000040000057882 */ /* 0x000fe20000000000 */
[----:B------:R-:W-:Y:S01]  /*1090*/  LOP3.LUT R13, R4, 0x1, RZ, 0xfc, !PT ;  /* 0x00000001040d7812 */ /* 0x000fe200078efcff */
[----:B------:R-:W-:Y:S01]  /*10a0*/  IMAD.MOV.U32 R12, RZ, RZ, RZ ;  /* 0x000000ffff0c7224 */ /* 0x000fe200078e00ff */
[----:B------:R-:W-:Y:S01]  /*10b0*/  UISETP.NE.U32.AND UP0, UPT, UR4, URZ, UPT ;  /* 0x0000003f0400728c */ /* 0x000fe2000bf05070 */
[----:B------:R-:W-:Y:S02]  /*10c0*/  IMAD.MOV.U32 R8, RZ, RZ, R7 ;  /* 0x000000ffff087224 */ /* 0x000fe400078e0007 */
[----:B------:R-:W-:Y:S01]  /*10d0*/  IMAD.MOV.U32 R9, RZ, RZ, RZ ;  /* 0x000000ffff097224 */ /* 0x000fe200078e00ff */
[----:B0-----:R-:W-:-:S04]  /*10e0*/  ULEA UR5, UR6, UR5, 0x18 ;  /* 0x0000000506057291 */ /* 0x001fc8000f8ec03f */
[----:B------:R-:W-:Y:S02]  /*10f0*/  UIADD3 UR7, UR5, 0x12000, URZ ;  /* 0x0001200005077890 */ /* 0x000fe4000fffe03f */
[----:B------:R-:W-:Y:S02]  /*1100*/  USHF.R.U32.HI UR6, URZ, 0x4, UR5 ;  /* 0x000000043f067899 */ /* 0x000fe40008011605 */
[----:B------:R-:W-:Y:S02]  /*1110*/  USHF.R.U32.HI UR7, URZ, 0x4, UR7 ;  /* 0x000000043f077899 */ /* 0x000fe40008011607 */
[----:B------:R-:W-:Y:S02]  /*1120*/  ULOP3.LUT UR6, UR6, 0x3fff, URZ, 0xc0, !UPT ;  /* 0x00003fff06067892 */ /* 0x000fe4000f8ec03f */
[----:B------:R-:W-:Y:S02]  /*1130*/  ULOP3.LUT UR7, UR7, 0x3fff, URZ, 0xc0, !UPT ;  /* 0x00003fff07077892 */ /* 0x000fe4000f8ec03f */
[----:B------:R-:W-:-:S02]  /*1140*/  ULOP3.LUT UR6, UR6, 0x10000, URZ, 0xfc, !UPT ;  /* 0x0001000006067892 */ /* 0x000fc4000f8efc3f */
[----:B------:R-:W-:-:S12]  /*1150*/  ULOP3.LUT UR7, UR7, 0x1000000, URZ, 0xfc, !UPT ;  /* 0x0100000007077892 */ /* 0x000fd8000f8efc3f */
.L_x_23:
[----:B------:R-:W-:-:S13]  /*1160*/  ISETP.NE.AND P1, PT, R13, 0x3, PT ;  /* 0x000000030d00780c */ /* 0x000fda0003f25270 */
[----:B------:R-:W-:Y:S05]  /*1170*/  @!P1 BRA `(.L_x_19) ;  /* 0x0000000000049947 */ /* 0x000fea0003800000 */
[----:B------:R-:W-:Y:S01]  /*1180*/  BPT.TRAP 0x1 ;  /* 0x000000040000795c */ /* 0x000fe20000300000 */
.L_x_19:
[----:B------:R-:W-:Y:S01]  /*1190*/  SHF.L.U32 R10, R12, 0x1f, RZ ;  /* 0x0000001f0c0a7819 */ /* 0x000fe200000006ff */
[----:B------:R-:W-:-:S12]  /*11a0*/  ULEA UR8, UR4, UR5, 0x3 ;  /* 0x0000000504087291 */ /* 0x000fd8000f8e183f */
.L_x_20:
[----:B0-----:R-:W-:-:S04]  /*11b0*/  IMAD.U32 R11, RZ, RZ, UR8 ;  /* 0x00000008ff0b7e24 */ /* 0x001fc8000f8e00ff */
[----:B------:R0:W1:Y:S03]  /*11c0*/  SYNCS.PHASECHK.TRANS64.TRYWAIT P0, [R11+URZ+0x36000], R10 ;  /* 0x0360000a0b0075a7 */ /* 0x000066000800017f */
[----:B-1----:R-:W-:Y:S05]  /*11d0*/  @!P0 NANOSLEEP.SYNCS 0x989680 ;  /* 0x009896800000895d */ /* 0x002fea0003900000 */
[----:B------:R-:W1:Y:S02]  /*11e0*/  @!P0 SYNCS.PHASECHK.TRANS64 P0, [R11+URZ+0x36000], R10 ;  /* 0x0360000a0b0085a7 */ /* 0x000e64000800007f */
[----:B-1----:R-:W-:Y:S05]  /*11f0*/  @!P0 BRA `(.L_x_20) ;  /* 0xfffffffc00ec8947 */ /* 0x002fea000383ffff */
[----:B------:R-:W-:Y:S01]  /*1200*/  ULEA UR8, UR4, UR6, 0x8 ;  /* 0x0000000604087291 */ /* 0x000fe2000f8e403f */
[----:B------:R-:W-:Y:S01]  /*1210*/  WARPGROUP.ARRIVE ;  /* 0x00000000000079c5 */ /* 0x000fe20000000000 */
[----:B------:R-:W-:Y:S01]  /*1220*/  ULEA UR10, UR4, UR7, 0x9 ;  /* 0x00000007040a7291 */ /* 0x000fe2000f8e483f */
[----:B------:R-:W-:Y:S01]  /*1230*/  UMOV UR9, 0x80000020 ;  /* 0x8000002000097882 */ /* 0x000fe20000000000 */
[----:B------:R-:W-:-:S07]  /*1240*/  UMOV UR11, 0x40000040 ;  /* 0x40000040000b7882 */ /* 0x000fce0000000000 */
[----:B------:R-:W-:Y:S01]  /*1250*/  HGMMA.64x128x16.F32 R24, gdesc[UR8].tnspB, R24, UP0 ;  /* 0x41e00000081879f0 */ /* 0x000fe2000bf00818 */
[----:B------:R-:W-:Y:S02]  /*1260*/  UIADD3 UR8, UR8, 0x2, URZ ;  /* 0x0000000208087890 */ /* 0x000fe4000fffe03f */
[----:B------:R-:W-:Y:S01]  /*1270*/  UIADD3 UR10, UR10, 0x80, URZ ;  /* 0x000000800a0a7890 */ /* 0x000fe2000fffe03f */
[----:B------:R-:W-:Y:S01]  /*1280*/  UMOV UR9, 0x80000020 ;  /* 0x8000002000097882 */ /* 0x000fe20000000000 */
[----:B------:R-:W-:-:S07]  /*1290*/  UMOV UR11, 0x40000040 ;  /* 0x40000040000b7882 */ /* 0x000fce0000000000 */
[----:B------:R-:W-:Y:S03]  /*12a0*/  HGMMA.64x128x16.F32 R24, gdesc[UR8].tnspB, R24, gsb0 ;  /* 0x41e00000081879f0 */ /* 0x000fe60008000818 */
[----:B------:R-:W-:Y:S02]  /*12b0*/  WARPGROUP.DEPBAR.LE gsb0, 0x1 ;  /* 0x00008000000079c5 */ /* 0x000fe40000010100 */
[----:B------:R-:W-:Y:S05]  /*12c0*/  @!P1 BRA `(.L_x_21) ;  /* 0x0000000000049947 */ /* 0x000fea0003800000 */
[----:B------:R-:W-:Y:S01]  /*12d0*/  BPT.TRAP 0x1 ;  /* 0x000000040000795c */ /* 0x000fe20000300000 */
.L_x_21:
[----:B------:R-:W-:-:S13]  /*12e0*/  ISETP.NE.AND P0, PT, R5, RZ, PT ;  /* 0x000000ff0500720c */ /* 0x000fda0003f05270 */
[----:B0-----:R-:W-:-:S05]  /*12f0*/  @P0 LEA R10, R9, UR5, 0x3 ;  /* 0x00000005090a0c11 */ /* 0x001fca000f8e18ff */
[----:B------:R-:W-:-:S05]  /*1300*/  @P0 VIADD R10, R10, 0x36090 ;  /* 0x000360900a0a0836 */ /* 0x000fca0000000000 */
[----:B------:R-:W-:-:S04]  /*1310*/  @P0 PRMT R10, R3, 0x654, R10 ;  /* 0x00000654030a0816 */ /* 0x000fc8000000000a */
[----:B------:R0:W-:Y:S01]  /*1320*/  @P0 SYNCS.ARRIVE.TRANS64.RED.A1T0 RZ, [R10+URZ], RZ ;  /* 0x000000ff0aff09a7 */ /* 0x0001e2000810043f */
[----:B------:R-:W-:-:S13]  /*1330*/  ISETP.GT.U32.AND P0, PT, R4, 0x1, PT ;  /* 0x000000010400780c */ /* 0x000fda0003f04070 */
[----:B0-----:R-:W-:Y:S05]  /*1340*/  @P0 BRA `(.L_x_22) ;  /* 0x0000000000040947 */ /* 0x001fea0003800000 */
[----:B------:R-:W-:Y:S01]  /*1350*/  BPT.TRAP 0x1 ;  /* 0x000000040000795c */ /* 0x000fe20000300000 */
.L_x_22:
[----:B------:R-:W-:Y:S01]  /*1360*/  UIADD3 UR4, UR4, 0x1, URZ ;  /* 0x0000000104047890 */ /* 0x000fe2000fffe03f */
[C---:B------:R-:W-:Y:S01]  /*1370*/  ISETP.GT.AND P1, PT, R8.reuse, 0x1, PT ;  /* 0x000000010800780c */ /* 0x040fe20003f24270 */
[----:B------:R-:W-:Y:S02]  /*1380*/  VIADD R9, R9, 0x1 ;  /* 0x0000000109097836 */ /* 0x000fe40000000000 */
[----:B------:R-:W-:Y:S01]  /*1390*/  UISETP.NE.AND UP0, UPT, UR4, 0x12, UPT ;  /* 0x000000120400788c */ /* 0x000fe2000bf05270 */
[----:B------:R-:W-:Y:S02]  /*13a0*/  VIADD R8, R8, 0xffffffff ;  /* 0xffffffff08087836 */ /* 0x000fe40000000000 */
[C---:B------:R-:W-:Y:S01]  /*13b0*/  ISETP.NE.AND P0, PT, R9.reuse, 0x12, PT ;  /* 0x000000120900780c */ /* 0x040fe20003f05270 */
[----:B------:R-:W-:Y:S02]  /*13c0*/  USEL UR8, URZ, 0x1, UP0 ;  /* 0x000000013f087887 */ /* 0x000fe40008000000 */
[----:B------:R-:W-:Y:S01]  /*13d0*/  USEL UR4, UR4, URZ, UP0 ;  /* 0x0000003f04047287 */ /* 0x000fe20008000000 */
[----:B------:R-:W-:Y:S01]  /*13e0*/  SEL R9, R9, RZ, P0 ;  /* 0x000000ff09097207 */ /* 0x000fe20000000000 */
[----:B------:R-:W-:-:S02]  /*13f0*/  UPLOP3.LUT UP0, UPT, UPT, UPT, UPT, 0x80, 0x0 ;  /* 0x000000000000789c */ /* 0x000fc40003f0f070 */
[----:B------:R-:W-:Y:S01]  /*1400*/  LOP3.LUT R12, R12, UR8, RZ, 0x3c, !PT ;  /* 0x000000080c0c7c12 */ /* 0x000fe2000f8e3cff */
[----:B------:R-:W-:Y:S08]  /*1410*/  @P1 BRA `(.L_x_23) ;  /* 0xfffffffc00501947 */ /* 0x000ff0000383ffff */
.L_x_18:
[----:B------:R-:W-:Y:S01]  /*1420*/  ISETP.GE.AND P0, PT, R6, 0x1, PT ;  /* 0x000000010600780c */ /* 0x000fe20003f06270 */
[----:B------:R-:W-:-:S12]  /*1430*/  WARPGROUP.DEPBAR.LE gsb0, 0x0 ;  /* 0x00008000000079c5 */ /* 0x000fd80000010000 */
[----:B------:R-:W-:Y:S05]  /*1440*/  @!P0 BRA `(.L_x_24) ;  /* 0x0000000000548947 */ /* 0x000fea0003800000 */
[----:B------:R-:W-:-:S04]  /*1450*/  LOP3.LUT R6, R4, 0x1, RZ, 0xfc, !PT ;  /* 0x0000000104067812 */ /* 0x000fc800078efcff */
[----:B------:R-:W-:-:S13]  /*1460*/  ISETP.NE.AND P0, PT, R6, 0x3, PT ;  /* 0x000000030600780c */ /* 0x000fda0003f05270 */
[----:B------:R-:W-:Y:S05]  /*1470*/  @!P0 BRA `(.L_x_25) ;  /* 0x0000000000048947 */ /* 0x000fea0003800000 */
[----:B------:R-:W-:Y:S01]  /*1480*/  BPT.TRAP 0x1 ;  /* 0x000000040000795c */ /* 0x000fe20000300000 */
.L_x_25:
[----:B------:R-:W-:Y:S01]  /*1490*/  ISETP.NE.AND P0, PT, R5, RZ, PT ;  /* 0x000000ff0500720c */ /* 0x000fe20003f05270 */
[----:B------:R-:W-:Y:S01]  /*14a0*/  BSSY B0, `(.L_x_26) ;  /* 0x000000d000007945 */ /* 0x000fe20003800000 */
[----:B------:R-:W-:-:S11]  /*14b0*/  ISETP.GT.U32.AND P1, PT, R4, 0x1, PT ;  /* 0x000000010400780c */ /* 0x000fd60003f24070 */
[----:B------:R-:W-:Y:S05]  /*14c0*/  @!P0 BRA `(.L_x_27) ;  /* 0x0000000000288947 */ /* 0x000fea0003800000 */
[----:B------:R-:W0:Y:S01]  /*14d0*/  S2R R6, SR_CgaCtaId ;  /* 0x0000000000067919 */ /* 0x000e220000008800 */
[----:B------:R-:W-:-:S05]  /*14e0*/  IMAD.WIDE.U32 R4, R7, 0x38e38e39, RZ ;  /* 0x38e38e3907047825 */ /* 0x000fca00078e00ff */
[----:B------:R-:W-:Y:S02]  /*14f0*/  SHF.R.U32.HI R4, RZ, 0x2, R5 ;  /* 0x00000002ff047819 */ /* 0x000fe40000011605 */
[----:B------:R-:W-:-:S03]  /*1500*/  MOV R5, 0x400 ;  /* 0x0000040000057802 */ /* 0x000fc60000000f00 */
[----:B------:R-:W-:Y:S01]  /*1510*/  IMAD R7, R4, -0x12, R7 ;  /* 0xffffffee04077824 */ /* 0x000fe200078e0207 */
[----:B0-----:R-:W-:-:S05]  /*1520*/  LEA R6, R6, R5, 0x18 ;  /* 0x0000000506067211 */ /* 0x001fca00078ec0ff */
[----:B------:R-:W-:-:S04]  /*1530*/  IMAD R7, R7, 0x8, R6 ;  /* 0x0000000807077824 */ /* 0x000fc800078e0206 */
[----:B------:R-:W-:-:S05]  /*1540*/  VIADD R4, R7, 0x36090 ;  /* 0x0003609007047836 */ /* 0x000fca0000000000 */
[----:B------:R-:W-:-:S04]  /*1550*/  PRMT R4, R3, 0x654, R4 ;  /* 0x0000065403047816 */ /* 0x000fc80000000004 */
[----:B------:R0:W-:Y:S03]  /*1560*/  SYNCS.ARRIVE.TRANS64.RED.A1T0 RZ, [R4+URZ], RZ ;  /* 0x000000ff04ff79a7 */ /* 0x0001e6000810043f */
.L_x_27:
[----:B------:R-:W-:Y:S05]  /*1570*/  BSYNC B0 ;  /* 0x0000000000007941 */ /* 0x000fea0003800000 */
.L_x_26:
[----:B------:R-:W-:Y:S05]  /*1580*/  @P1 BRA `(.L_x_24) ;  /* 0x0000000000041947 */ /* 0x000fea0003800000 */
[----:B------:R-:W-:Y:S01]  /*1590*/  BPT.TRAP 0x1 ;  /* 0x000000040000795c */ /* 0x000fe20000300000 */
.L_x_24:
[----:B------:R-:W0:Y:S01]  /*15a0*/  S2R R3, SR_TID.X ;  /* 0x0000000000037919 */ /* 0x000e220000002100 */
[----:B------:R-:W-:Y:S01]  /*15b0*/  ULDC.64 UR4, c[0x0][0x280] ;  /* 0x0000a00000047ab9 */ /* 0x000fe20000000a00 */
[----:B------:R-:W1:Y:S01]  /*15c0*/  S2R R5, SR_CTAID.Y ;  /* 0x0000000000057919 */ /* 0x000e620000002600 */
[----:B------:R-:W4:Y:S01]  /*15d0*/  S2R R15, SR_CTAID.X ;  /* 0x00000000000f7919 */ /* 0x000f220000002500 */
[----:B0-----:R-:W-:-:S04]  /*15e0*/  SHF.R.S32.HI R4, RZ, 0x1f, R3 ;  /* 0x0000001fff047819 */ /* 0x001fc80000011403 */
[----:B------:R-:W-:-:S04]  /*15f0*/  LEA.HI R4, R4, R3, RZ, 0x7 ;  /* 0x0000000304047211 */ /* 0x000fc800078f38ff */
[----:B------:R-:W-:Y:S01]  /*1600*/  LOP3.LUT R4, R4, 0xffffff80, RZ, 0xc0, !PT ;  /* 0xffffff8004047812 */ /* 0x000fe200078ec0ff */
[----:B----4-:R-:W-:-:S04]  /*1610*/  IMAD.SHL.U32 R6, R15, 0x40, RZ ;  /* 0x000000400f067824 */ /* 0x010fc800078e00ff */
[----:B------:R-:W-:Y:S02]  /*1620*/  IMAD.IADD R8, R3, 0x1, -R4 ;  /* 0x0000000103087824 */ /* 0x000fe400078e0a04 */
[----:B-1----:R-:W-:-:S03]  /*1630*/  IMAD.SHL.U32 R4, R5, 0x80, RZ ;  /* 0x0000008005047824 */ /* 0x002fc600078e00ff */
[----:B------:R-:W-:Y:S02]  /*1640*/  SHF.R.S32.HI R7, RZ, 0x1f, R8 ;  /* 0x0000001fff077819 */ /* 0x000fe40000011408 */
[----:B------:R-:W-:Y:S02]  /*1650*/  ISETP.GE.AND P0, PT, R4, UR5, PT ;  /* 0x0000000504007c0c */ /* 0x000fe4000bf06270 */
[----:B------:R-:W-:Y:S02]  /*1660*/  LEA.HI R3, R7, R8, RZ, 0x2 ;  /* 0x0000000807037211 */ /* 0x000fe400078f10ff */
[----:B------:R-:W-:Y:S02]  /*1670*/  ISETP.GE.OR P0, PT, R6, UR4, P0 ;  /* 0x0000000406007c0c */ /* 0x000fe40008706670 */
[--C-:B------:R-:W-:Y:S02]  /*1680*/  SHF.R.S32.HI R10, RZ, 0x2, R3.reuse ;  /* 0x00000002ff0a7819 */ /* 0x100fe40000011403 */
[----:B------:R-:W-:-:S04]  /*1690*/  SHF.R.S32.HI R5, RZ, 0x1f, R3 ;  /* 0x0000001fff057819 */ /* 0x000fc80000011403 */
[----:B------:R-:W-:-:S04]  /*16a0*/  LEA.HI R5, R5, R10, RZ, 0x3 ;  /* 0x0000000a05057211 */ /* 0x000fc800078f18ff */
[----:B------:R-:W-:Y:S01]  /*16b0*/  LOP3.LUT R5, R5, 0xfffffff8, RZ, 0xc0, !PT ;  /* 0xfffffff805057812 */ /* 0x000fe200078ec0ff */
[----:B------:R-:W-:Y:S06]  /*16c0*/  @P0 EXIT ;  /* 0x000000000000094d */ /* 0x000fec0003800000 */
[----:B------:R-:W0:Y:S01]  /*16d0*/  LDC.64 R16, c[0x0][0x5d0] ;  /* 0x00017400ff107b82 */ /* 0x000e220000000a00 */
[----:B------:R-:W-:Y:S01]  /*16e0*/  IMAD.IADD R10, R10, 0x1, -R5 ;  /* 0x000000010a0a7824 */ /* 0x000fe200078e0a05 */
[----:B------:R-:W-:Y:S02]  /*16f0*/  LOP3.LUT R3, R3, 0x7ffffffc, RZ, 0xc0, !PT ;  /* 0x7ffffffc03037812 */ /* 0x000fe400078ec0ff */
[----:B------:R-:W-:Y:S02]  /*1700*/  LEA.HI R5, R7, R8, RZ, 0x5 ;  /* 0x0000000807057211 */ /* 0x000fe400078f28ff */
[----:B------:R-:W-:Y:S01]  /*1710*/  SHF.R.S32.HI R11, RZ, 0x1f, R10 ;  /* 0x0000001fff0b7819 */ /* 0x000fe2000001140a */
[----:B------:R-:W-:Y:S01]  /*1720*/  IMAD.IADD R3, R8, 0x1, -R3 ;  /* 0x0000000108037824 */ /* 0x000fe200078e0a03 */
[----:B------:R-:W-:Y:S02]  /*1730*/  SHF.R.S32.HI R5, RZ, 0x5, R5 ;  /* 0x00000005ff057819 */ /* 0x000fe40000011405 */
[----:B---3-5:R-:W-:Y:S01]  /*1740*/  FSETP.NEU.AND P1, PT, R2, RZ, PT ;  /* 0x000000ff0200720b */ /* 0x028fe20003f2d000 */
[----:B------:R-:W-:-:S02]  /*1750*/  IMAD.SHL.U32 R3, R3, 0x2, RZ ;  /* 0x0000000203037824 */ /* 0x000fc400078e00ff */
[----:B------:R-:W-:-:S03]  /*1760*/  IMAD.WIDE R14, R15, 0x40, R10 ;  /* 0x000000400f0e7825 */ /* 0x000fc600078e020a */
[----:B------:R-:W-:Y:S01]  /*1770*/  SHF.R.S32.HI R9, RZ, 0x1f, R3 ;  /* 0x0000001fff097819 */ /* 0x000fe20000011403 */
[C---:B------:R-:W-:Y:S01]  /*1780*/  IMAD R7, R5.reuse, -0x10, -R6 ;  /* 0xfffffff005077824 */ /* 0x040fe200078e0a06 */
[C---:B------:R-:W-:Y:S01]  /*1790*/  IADD3 R8, P0, R4.reuse, R3, RZ ;  /* 0x0000000304087210 */ /* 0x040fe20007f1e0ff */
[----:B------:R-:W-:Y:S01]  /*17a0*/  IMAD.WIDE R14, R5, 0x10, R14 ;  /* 0x00000010050e7825 */ /* 0x000fe200078e020e */
[----:B------:R-:W-:Y:S02]  /*17b0*/  IADD3 R3, -R3, UR5, -R4 ;  /* 0x0000000503037c10 */ /* 0x000fe4000fffe904 */
[----:B------:R-:W-:Y:S01]  /*17c0*/  LEA.HI.X.SX32 R9, R4, R9, 0x1, P0 ;  /* 0x0000000904097211 */ /* 0x000fe200000f0eff */
[-C--:B0-----:R-:W-:Y:S01]  /*17d0*/  IMAD R4, R15, R16.reuse, RZ ;  /* 0x000000100f047224 */ /* 0x081fe200078e02ff */
[----:B------:R-:W-:Y:S02]  /*17e0*/  IADD3 R10, R7, UR4, -R10 ;  /* 0x00000004070a7c10 */ /* 0x000fe4000fffe80a */
[----:B------:R-:W-:Y:S01]  /*17f0*/  ISETP.GT.AND P0, PT, R3, RZ, PT ;  /* 0x000000ff0300720c */ /* 0x000fe20003f04270 */
[----:B------:R-:W-:Y:S01]  /*1800*/  IMAD.WIDE.U32 R12, R14, R16, R8 ;  /* 0x000000100e0c7225 */ /* 0x000fe200078e0008 */
[----:B------:R-:W-:-:S02]  /*1810*/  SHF.L.U64.HI R11, R16, 0x3, R17 ;  /* 0x00000003100b7819 */ /* 0x000fc40000010211 */
[----:B------:R-:W-:Y:S01]  /*1820*/  ISETP.GT.AND P2, PT, R10, RZ, P0 ;  /* 0x000000ff0a00720c */ /* 0x000fe20000744270 */
[----:B------:R-:W-:Y:S02]  /*1830*/  IMAD R7, R14, R17, R4 ;  /* 0x000000110e077224 */ /* 0x000fe400078e0204 */
[----:B------:R-:W-:Y:S02]  /*1840*/  IMAD.SHL.U32 R16, R16, 0x8, RZ ;  /* 0x0000000810107824 */ /* 0x000fe400078e00ff */
[----:B------:R-:W-:Y:S01]  /*1850*/  IMAD.IADD R7, R13, 0x1, R7 ;  /* 0x000000010d077824 */ /* 0x000fe200078e0207 */
[----:B------:R-:W-:Y:S07]  /*1860*/  @!P1 BRA `(.L_x_28) ;  /* 0x0000002c00f49947 */ /* 0x000fee0003800000 */
[----:B------:R-:W-:Y:S01]  /*1870*/  ULDC.64 UR6, c[0x0][0x5b0] ;  /* 0x00016c0000067ab9 */ /* 0x000fe20000000a00 */
[----:B------:R-:W-:Y:S01]  /*1880*/  ULDC.64 UR8, c[0x0][0x5a8] ;  /* 0x00016a0000087ab9 */ /* 0x000fe20000000a00 */
[----:B------:R-:W-:Y:S01]  /*1890*/  IMAD R13, R15, UR6, RZ ;  /* 0x000000060f0d7c24 */ /* 0x000fe2000f8e02ff */
[----:B------:R-:W-:Y:S01]  /*18a0*/  ULDC.64 UR4, c[0x0][0x5c8] ;  /* 0x0001720000047ab9 */ /* 0x000fe20000000a00 */
[----:B------:R-:W-:-:S04]  /*18b0*/  IMAD.WIDE.U32 R18, R14, UR6, R8 ;  /* 0x000000060e127c25 */ /* 0x000fc8000f8e0008 */
[----:B------:R-:W-:Y:S01]  /*18c0*/  IMAD R13, R14, UR7, R13 ;  /* 0x000000070e0d7c24 */ /* 0x000fe2000f8e020d */
[----:B------:R-:W-:-:S03]  /*18d0*/  LEA R4, P1, R18, UR8, 0x1 ;  /* 0x0000000812047c11 */ /* 0x000fc6000f8208ff */
[----:B------:R-:W-:-:S05]  /*18e0*/  IMAD.IADD R5, R19, 0x1, R13 ;  /* 0x0000000113057824 */ /* 0x000fca00078e020d */
[----:B------:R-:W-:-:S05]  /*18f0*/  LEA.HI.X R5, R18, UR9, R5, 0x1, P1 ;  /* 0x0000000912057c11 */ /* 0x000fca00088f0c05 */
[----:B------:R-:W3:Y:S01]  /*1900*/  @P2 LDG.E.LTC128B.U16 R17, desc[UR12][R4.64] ;  /* 0x0000000c04112981 */ /* 0x000ee2000c1e1520 */
[C---:B------:R-:W-:Y:S01]  /*1910*/  LEA R6, P4, R12.reuse, UR4, 0x1 ;  /* 0x000000040c067c11 */ /* 0x040fe2000f8808ff */
[----:B------:R-:W-:Y:S01]  /*1920*/  BSSY B0, `(.L_x_29) ;  /* 0x000000b000007945 */ /* 0x000fe20003800000 */
[----:B------:R-:W-:Y:S02]  /*1930*/  ISETP.GT.AND P1, PT, R3, 0x1, PT ;  /* 0x000000010300780c */ /* 0x000fe40003f24270 */
[----:B------:R-:W-:Y:S02]  /*1940*/  LEA.HI.X R7, R12, UR5, R7, 0x1, P4 ;  /* 0x000000050c077c11 */ /* 0x000fe4000a0f0c07 */
[----:B------:R-:W-:Y:S01]  /*1950*/  ISETP.GT.AND P3, PT, R10, RZ, P1 ;  /* 0x000000ff0a00720c */ /* 0x000fe20000f64270 */
[----:B---3--:R-:W-:-:S05]  /*1960*/  HADD2.F32 R19, -RZ, R17.H0_H0 ;  /* 0x20000011ff137230 */ /* 0x008fca0000004100 */
[----:B------:R-:W-:-:S04]  /*1970*/  FMUL R19, R19, R2 ;  /* 0x0000000213137220 */ /* 0x000fc80000400000 */
[----:B--2---:R-:W-:-:S05]  /*1980*/  FFMA R19, R24, R0, R19 ;  /* 0x0000000018137223 */ /* 0x004fca0000000013 */
[----:B------:R-:W-:-:S05]  /*1990*/  F2FP.F16.F32.PACK_AB R19, RZ, R19 ;  /* 0x00000013ff13723e */ /* 0x000fca00000000ff */
[----:B------:R0:W-:Y:S01]  /*19a0*/  @P2 STG.E.U16 desc[UR12][R6.64], R19 ;  /* 0x0000001306002986 */ /* 0x0001e2000c10150c */
[----:B------:R-:W-:Y:S05]  /*19b0*/  @!P3 BRA `(.L_x_30) ;  /* 0x000000000004b947 */ /* 0x000fea0003800000 */
[----:B------:R1:W5:Y:S02]  /*19c0*/  LDG.E.LTC128B.U16 R17, desc[UR12][R4.64+0x2] ;  /* 0x0000020c04117981 */ /* 0x000364000c1e1520 */
.L_x_30:
[----:B------:R-:W-:Y:S05]  /*19d0*/  BSYNC B0 ;  /* 0x0000000000007941 */ /* 0x000fea0003800000 */
.L_x_29:
[----:B------:R-:W-:Y:S01]  /*19e0*/  USHF.L.U32 UR5, UR6, 0x3, URZ ;  /* 0x0000000306057899 */ /* 0x000fe2000800063f */
[----:B-----5:R-:W-:Y:S01]  /*19f0*/  HADD2.F32 R15, -RZ, R17.H0_H0 ;  /* 0x20000011ff0f7230 */ /* 0x020fe20000004100 */
[----:B------:R-:W-:Y:S01]  /*1a00*/  USHF.L.U64.HI UR4, UR6, 0x3, UR7 ;  /* 0x0000000306047899 */ /* 0x000fe20008010207 */
[----:B------:R-:W-:-:S03]  /*1a10*/  ISETP.GT.AND P0, PT, R10, 0x8, P0 ;  /* 0x000000080a00780c */ /* 0x000fc60000704270 */
[----:B------:R-:W-:Y:S02]  /*1a20*/  IMAD.U32 R18, RZ, RZ, UR5 ;  /* 0x00000005ff127e24 */ /* 0x000fe4000f8e00ff */
[----:B------:R-:W-:Y:S01]  /*1a30*/  FMUL R12, R15, R2 ;  /* 0x000000020f0c7220 */ /* 0x000fe20000400000 */
[----:B0-----:R-:W-:-:S03]  /*1a40*/  IMAD.U32 R19, RZ, RZ, UR4 ;  /* 0x00000004ff137e24 */ /* 0x001fc6000f8e00ff */
[----:B------:R-:W-:Y:S01]  /*1a50*/  FFMA R12, R25, R0, R12 ;  /* 0x00000000190c7223 */ /* 0x000fe2000000000c */
[----:B------:R-:W-:-:S04]  /*1a60*/  IMAD.WIDE.U32 R18, R14, UR6, R18 ;  /* 0x000000060e127c25 */ /* 0x000fc8000f8e0012 */
[----:B------:R-:W-:Y:S02]  /*1a70*/  F2FP.F16.F32.PACK_AB R12, RZ, R12 ;  /* 0x0000000cff0c723e */ /* 0x000fe400000000ff */
[----:B------:R-:W-:-:S03]  /*1a80*/  IADD3 R14, P2, R8, R18, RZ ;  /* 0x00000012080e7210 */ /* 0x000fc60007f5e0ff */
[----:B------:R0:W-:Y:S01]  /*1a90*/  @P3 STG.E.U16 desc[UR12][R6.64+0x2], R12 ;  /* 0x0000020c06003986 */ /* 0x0001e2000c10150c */
[----:B------:R-:W-:Y:S02]  /*1aa0*/  IADD3.X R9, R9, R13, R19, P2, !PT ;  /* 0x0000000d09097210 */ /* 0x000fe400017fe413 */
[----:B------:R-:W-:-:S04]  /*1ab0*/  LEA R8, P2, R14, UR8, 0x1 ;  /* 0x000000080e087c11 */ /* 0x000fc8000f8408ff */
[----:B------:R-:W-:Y:S02]  /*1ac0*/  LEA.HI.X R9, R14, UR9, R9, 0x1, P2 ;  /* 0x000000090e097c11 */ /* 0x000fe400090f0c09 */
[----:B------:R-:W-:-:S06]  /*1ad0*/  PRMT R14, R17, 0x7610, R14 ;  /* 0x00007610110e7816 */ /* 0x000fcc000000000e */
[----:B------:R-:W2:Y:S01]  /*1ae0*/  @P0 LDG.E.LTC128B.U16 R14, desc[UR12][R8.64] ;  /* 0x0000000c080e0981 */ /* 0x000ea2000c1e1520 */
[C---:B------:R-:W-:Y:S01]  /*1af0*/  SHF.L.U64.HI R11, R16.reuse, 0x1, R11 ;  /* 0x00000001100b7819 */ /* 0x040fe2000001020b */
[----:B------:R-:W-:Y:S01]  /*1b00*/  BSSY B0, `(.L_x_31) ;  /* 0x000000b000007945 */ /* 0x000fe20003800000 */
[----:B------:R-:W-:Y:S02]  /*1b10*/  LEA R16, P2, R16, R6, 0x1 ;  /* 0x0000000610107211 */ /* 0x000fe400078408ff */
[----:B------:R-:W-:-:S03]  /*1b20*/  ISETP.GT.AND P1, PT, R10, 0x8, P1 ;  /* 0x000000080a00780c */ /* 0x000fc60000f24270 */
[----:B------:R-:W-:Y:S02]  /*1b30*/  IMAD.X R17, R11, 0x1, R7, P2 ;  /* 0x000000010b117824 */ /* 0x000fe400010e0607 */
[----:B--2---:R-:W-:-:S05]  /*1b40*/  HADD2.F32 R13, -RZ, R14.H0_H0 ;  /* 0x2000000eff0d7230 */ /* 0x004fca0000004100 */
[----:B------:R-:W-:-:S04]  /*1b50*/  FMUL R13, R13, R2 ;  /* 0x000000020d0d7220 */ /* 0x000fc80000400000 */
[----:B------:R-:W-:-:S05]  /*1b60*/  FFMA R13, R26, R0, R13 ;  /* 0x000000001a0d7223 */ /* 0x000fca000000000d */
[----:B------:R-:W-:-:S05]  /*1b70*/  F2FP.F16.F32.PACK_AB R13, RZ, R13 ;  /* 0x0000000dff0d723e */ /* 0x000fca00000000ff */
[----:B------:R0:W-:Y:S01]  /*1b80*/  @P0 STG.E.U16 desc[UR12][R16.64], R13 ;  /* 0x0000000d10000986 */ /* 0x0001e2000c10150c */
[----:B------:R-:W-:Y:S05]  /*1b90*/  @!P1 BRA `(.L_x_32) ;  /* 0x0000000000049947 */ /* 0x000fea0003800000 */
[----:B------:R2:W5:Y:S02]  /*1ba0*/  LDG.E.LTC128B.U16 R14, desc[UR12][R8.64+0x2] ;  /* 0x0000020c080e7981 */ /* 0x000564000c1e1520 */
.L_x_32:
[----:B------:R-:W-:Y:S05]  /*1bb0*/  BSYNC B0 ;  /* 0x0000000000007941 */ /* 0x000fea0003800000 */
.L_x_31:
[----:B-----5:R-:W-:Y:S01]  /*1bc0*/  HADD2.F32 R11, -RZ, R14.H0_H0 ;  /* 0x2000000eff0b7230 */ /* 0x020fe20000004100 */
[----:B------:R-:W-:Y:S01]  /*1bd0*/  ISETP.GT.AND P0, PT, R3, 0x8, PT ;  /* 0x000000080300780c */ /* 0x000fe20003f04270 */
[----:B0-----:R-:W-:Y:S01]  /*1be0*/  @P1 IMAD.MOV.U32 R13, RZ, RZ, R17 ;  /* 0x000000ffff0d1224 */ /* 0x001fe200078e0011 */
[----:B------:R-:W-:Y:S02]  /*1bf0*/  BSSY B0, `(.L_x_33) ;  /* 0x000000a000007945 */ /* 0x000fe40003800000 */
[----:B------:R-:W-:Y:S01]  /*1c00*/  FMUL R12, R11, R2 ;  /* 0x000000020b0c7220 */ /* 0x000fe20000400000 */
[----:B------:R-:W-:-:S03]  /*1c10*/  ISETP.GT.AND P2, PT, R10, RZ, P0 ;  /* 0x000000ff0a00720c */ /* 0x000fc60000744270 */
[----:B------:R-:W-:-:S05]  /*1c20*/  FFMA R12, R27, R0, R12 ;  /* 0x000000001b0c7223 */ /* 0x000fca000000000c */
[----:B------:R-:W-:-:S04]  /*1c30*/  F2FP.F16.F32.PACK_AB R12, RZ, R12 ;  /* 0x0000000cff0c723e */ /* 0x000fc800000000ff */
[----:B------:R-:W-:Y:S01]  /*1c40*/  PRMT R11, R12, 0x7610, R11 ;  /* 0x000076100c0b7816 */ /* 0x000fe2000000000b */
[----:B------:R-:W-:-:S05]  /*1c50*/  @P1 IMAD.MOV.U32 R12, RZ, RZ, R16 ;  /* 0x000000ffff0c1224 */ /* 0x000fca00078e0010 */
[----:B------:R0:W-:Y:S01]  /*1c60*/  @P1 STG.E.U16 desc[UR12][R12.64+0x2], R11 ;  /* 0x0000020b0c001986 */ /* 0x0001e2000c10150c */
[----:B------:R-:W-:Y:S05]  /*1c70*/  @!P2 BRA `(.L_x_34) ;  /* 0x000000000004a947 */ /* 0x000fea0003800000 */
[----:B------:R3:W5:Y:S02]  /*1c80*/  LDG.E.LTC128B.U16 R14, desc[UR12][R4.64+0x10] ;  /* 0x0000100c040e7981 */ /* 0x000764000c1e1520 */
.L_x_34:
[----:B------:R-:W-:Y:S05]  /*1c90*/  BSYNC B0 ;  /* 0x0000000000007941 */ /* 0x000fea0003800000 */
.L_x_33:
[----:B0----5:R-:W-:Y:S01]  /*1ca0*/  HADD2.F32 R11, -RZ, R14.H0_H0 ;  /* 0x2000000eff0b7230 */ /* 0x021fe20000004100 */
[----:B------:R-:W-:Y:S01]  /*1cb0*/  ISETP.GT.AND P1, PT, R3, 0x9, PT ;  /* 0x000000090300780c */ /* 0x000fe20003f24270 */
[----:B------:R-:W-:Y:S03]  /*1cc0*/  BSSY B0, `(.L_x_35) ;  /* 0x0000008000007945 */ /* 0x000fe60003800000 */
[----:B------:R-:W-:Y:S01]  /*1cd0*/  FMUL R11, R11, R2 ;  /* 0x000000020b0b7220 */ /* 0x000fe20000400000 */
[----:B------:R-:W-:-:S03]  /*1ce0*/  ISETP.GT.AND P3, PT, R10, RZ, P1 ;  /* 0x000000ff0a00720c */ /* 0x000fc60000f64270 */
[----:B------:R-:W-:-:S05]  /*1cf0*/  FFMA R11, R28, R0, R11 ;  /* 0x000000001c0b7223 */ /* 0x000fca000000000b */
[----:B------:R-:W-:-:S05]  /*1d00*/  F2FP.F16.F32.PACK_AB R11, RZ, R11 ;  /* 0x0000000bff0b723e */ /* 0x000fca00000000ff */
[----:B------:R0:W-:Y:S01]  /*1d10*/  @P2 STG.E.U16 desc[UR12][R6.64+0x10], R11 ;  /* 0x0000100b06002986 */ /* 0x0001e2000c10150c */
[----:B------:R-:W-:Y:S05]  /*1d20*/  @!P3 BRA `(.L_x_36) ;  /* 0x000000000004b947 */ /* 0x000fea0003800000 */
[----:B------:R4:W5:Y:S02]  /*1d30*/  LDG.E.LTC128B.U16 R14, desc[UR12][R4.64+0x12] ;  /* 0x0000120c040e7981 */ /* 0x000964000c1e1520 */
.L_x_36:
[----:B------:R-:W-:Y:S05]  /*1d40*/  BSYNC B0 ;  /* 0x0000000000007941 */ /* 0x000fea0003800000 */
.L_x_35:
[----:B0----5:R-:W-:Y:S01]  /*1d50*/  HADD2.F32 R11, -RZ, R14.H0_H0 ;  /* 0x2000000eff0b7230 */ /* 0x021fe20000004100 */
[----:B------:R-:W-:Y:S01]  /*1d60*/  ISETP.GT.AND P0, PT, R10, 0x8, P0 ;  /* 0x000000080a00780c */ /* 0x000fe20000704270 */
[----:B------:R-:W-:Y:S03]  /*1d70*/  BSSY B0, `(.L_x_37) ;  /* 0x0000007000007945 */ /* 0x000fe60003800000 */
[----:B------:R-:W-:-:S04]  /*1d80*/  FMUL R12, R11, R2 ;  /* 0x000000020b0c7220 */ /* 0x000fc80000400000 */
[----:B------:R-:W-:-:S05]  /*1d90*/  FFMA R12, R29, R0, R12 ;  /* 0x000000001d0c7223 */ /* 0x000fca000000000c */
[----:B------:R-:W-:-:S05]  /*1da0*/  F2FP.F16.F32.PACK_AB R12, RZ, R12 ;  /* 0x0000000cff0c723e */ /* 0x000fca00000000ff */
[----:B------:R0:W-:Y:S01]  /*1db0*/  @P3 STG.E.U16 desc[UR12][R6.64+0x12], R12 ;  /* 0x0000120c06003986 */ /* 0x0001e2000c10150c */
[----:B------:R-:W-:Y:S05]  /*1dc0*/  @!P0 BRA `(.L_x_38) ;  /* 0x0000000000048947 */ /* 0x000fea0003800000 */
[----:B------:R0:W5:Y:S02]  /*1dd0*/  LDG.E.LTC128B.U16 R14, desc[UR12][R8.64+0x10] ;  /* 0x0000100c080e7981 */ /* 0x000164000c1e1520 */
.L_x_38:
[----:B------:R-:W-:Y:S05]  /*1de0*/  BSYNC B0 ;  /* 0x0000000000007941 */ /* 0x000fea0003800000 */
.L_x_37:
[----:B-----5:R-:W-:Y:S01]  /*1df0*/  HADD2.F32 R11, -RZ, R14.H0_H0 ;  /* 0x2000000eff0b7230 */ /* 0x020fe20000004100 */
[----:B------:R-:W-:Y:S01]  /*1e00*/  ISETP.GT.AND P1, PT, R10, 0x8, P1 ;  /* 0x000000080a00780c */ /* 0x000fe20000f24270 */
[----:B0-----:R-:W-:Y:S01]  /*1e10*/  @P0 IMAD.MOV.U32 R12, RZ, RZ, R16 ;  /* 0x000000ffff0c0224 */ /* 0x001fe200078e0010 */
[----:B------:R-:W-:Y:S01]  /*1e20*/  BSSY B0, `(.L_x_39) ;  /* 0x0000008000007945 */ /* 0x000fe20003800000 */
[----:B------:R-:W-:Y:S02]  /*1e30*/  @P0 IMAD.MOV.U32 R13, RZ, RZ, R17 ;  /* 0x000000ffff0d0224 */ /* 0x000fe400078e0011 */
[----:B------:R-:W-:-:S04]  /*1e40*/  FMUL R11, R11, R2 ;  /* 0x000000020b0b7220 */ /* 0x000fc80000400000 */
[----:B------:R-:W-:-:S05]  /*1e50*/  FFMA R11, R30, R0, R11 ;  /* 0x000000001e0b7223 */ /* 0x000fca000000000b */
[----:B------:R-:W-:-:S05]  /*1e60*/  F2FP.F16.F32.PACK_AB R11, RZ, R11 ;  /* 0x0000000bff0b723e */ /* 0x000fca00000000ff */
[----:B------:R0:W-:Y:S01]  /*1e70*/  @P0 STG.E.U16 desc[UR12][R12.64+0x10], R11 ;  /* 0x0000100b0c000986 */ /* 0x0001e2000c10150c */
[----:B------:R-:W-:Y:S05]  /*1e80*/  @!P1 BRA `(.L_x_40) ;  /* 0x0000000000049947 */ /* 0x000fea0003800000 */
[----:B------:R0:W5:Y:S02]  /*1e90*/  LDG.E.LTC128B.U16 R14, desc[UR12][R8.64+0x12] ;  /* 0x0000120c080e7981 */ /* 0x000164000c1e1520 */
.L_x_40:
[----:B------:R-:W-:Y:S05]  /*1ea0*/  BSYNC B0 ;  /* 0x0000000000007941 */ /* 0x000fea0003800000 */
.L_x_39:
[----:B0----5:R-:W-:Y:S01]  /*1eb0*/  HADD2.F32 R11, -RZ, R14.H0_H0 ;  /* 0x2000000eff0b7230 */ /* 0x021fe20000004100 */
[----:B------:R-:W-:Y:S01]  /*1ec0*/  ISETP.GT.AND P0, PT, R3, 0x10, PT ;  /* 0x000000100300780c */ /* 0x000fe20003f04270 */
[----:B------:R-:W-:Y:S01]  /*1ed0*/  @P1 IMAD.MOV.U32 R13, RZ, RZ, R17 ;  /* 0x000000ffff0d1224 */ /* 0x000fe200078e0011 */
        /* <DEDUP_REMOVED lines=10> */
.L_x_42:
[----:B------:R-:W-:Y:S05]  /*1f80*/  BSYNC B0 ;  /* 0x0000000000007941 */ /* 0x000fea0003800000 */
.L_x_41:
        /* <DEDUP_REMOVED lines=10> */
.L_x_44:
[----:B------:R-:W-:Y:S05]  /*2030*/  BSYNC B0 ;  /* 0x0000000000007941 */ /* 0x000fea0003800000 */
.L_x_43:
        /* <DEDUP_REMOVED lines=9> */
.L_x_46:
[----:B------:R-:W-:Y:S05]  /*20d0*/  BSYNC B0 ;  /* 0x0000000000007941 */ /* 0x000fea0003800000 */
.L_x_45:
        /* <DEDUP_REMOVED lines=11> */
.L_x_48:
[----:B------:R-:W-:Y:S05]  /*2190*/  BSYNC B0 ;  /* 0x0000000000007941 */ /* 0x000fea0003800000 */
.L_x_47:
        /* <DEDUP_REMOVED lines=13> */
.L_x_50:
[----:B------:R-:W-:Y:S05]  /*2270*/  BSYNC B0 ;  /* 0x0000000000007941 */ /* 0x000fea0003800000 */
.L_x_49:
        /* <DEDUP_REMOVED lines=10> */
.L_x_52:
[----:B------:R-:W-:Y:S05]  /*2320*/  BSYNC B0 ;  /* 0x0000000000007941 */ /* 0x000fea0003800000 */
.L_x_51:
        /* <DEDUP_REMOVED lines=9> */
.L_x_54:
[----:B------:R-:W-:Y:S05]  /*23c0*/  BSYNC B0 ;  /* 0x0000000000007941 */ /* 0x000fea0003800000 */
.L_x_53:
        /* <DEDUP_REMOVED lines=11> */
.L_x_56:
[----:B------:R-:W-:Y:S05]  /*2480*/  BSYNC B0 ;  /* 0x0000000000007941 */ /* 0x000fea0003800000 */
.L_x_55:
        /* <DEDUP_REMOVED lines=13> */
.L_x_58:
[----:B------:R-:W-:Y:S05]  /*2560*/  BSYNC B0 ;  /* 0x0000000000007941 */ /* 0x000fea0003800000 */
.L_x_57:
        /* <DEDUP_REMOVED lines=10> */
.L_x_60:
[----:B------:R-:W-:Y:S05]  /*2610*/  BSYNC B0 ;  /* 0x0000000000007941 */ /* 0x000fea0003800000 */
.L_x_59:
        /* <DEDUP_REMOVED lines=9> */
.L_x_62:
[----:B------:R-:W-:Y:S05]  /*26b0*/  BSYNC B0 ;  /* 0x0000000000007941 */ /* 0x000fea0003800000 */
.L_x_61:
        /* <DEDUP_REMOVED lines=11> */
.L_x_64:
[----:B------:R-:W-:Y:S05]  /*2770*/  BSYNC B0 ;  /* 0x0000000000007941 */ /* 0x000fea0003800000 */
.L_x_63:
        /* <DEDUP_REMOVED lines=13> */
.L_x_66:
[----:B------:R-:W-:Y:S05]  /*2850*/  BSYNC B0 ;  /* 0x0000000000007941 */ /* 0x000fea0003800000 */
.L_x_65:
        /* <DEDUP_REMOVED lines=10> */
.L_x_68:
[----:B------:R-:W-:Y:S05]  /*2900*/  BSYNC B0 ;  /* 0x0000000000007941 */ /* 0x000fea0003800000 */
.L_x_67:
        /* <DEDUP_REMOVED lines=9> */
.L_x_70:
[----:B------:R-:W-:Y:S05]  /*29a0*/  BSYNC B0 ;  /* 0x0000000000007941 */ /* 0x000fea0003800000 */
.L_x_69:
        /* <DEDUP_REMOVED lines=11> */
.L_x_72:
[----:B------:R-:W-:Y:S05]  /*2a60*/  BSYNC B0 ;  /* 0x0000000000007941 */ /* 0x000fea0003800000 */
.L_x_71:
        /* <DEDUP_REMOVED lines=13> */
.L_x_74:
[----:B------:R-:W-:Y:S05]  /*2b40*/  BSYNC B0 ;  /* 0x0000000000007941 */ /* 0x000fea0003800000 */
.L_x_73:
        /* <DEDUP_REMOVED lines=10> */
.L_x_76:
[----:B------:R-:W-:Y:S05]  /*2bf0*/  BSYNC B0 ;  /* 0x0000000000007941 */ /* 0x000fea0003800000 */
.L_x_75:
        /* <DEDUP_REMOVED lines=9> */
.L_x_78:
[----:B------:R-:W-:Y:S05]  /*2c90*/  BSYNC B0 ;  /* 0x0000000000007941 */ /* 0x000fea0003800000 */
.L_x_77:
        /* <DEDUP_REMOVED lines=11> */
.L_x_80:
[----:B------:R-:W-:Y:S05]  /*2d50*/  BSYNC B0 ;  /* 0x0000000000007941 */ /* 0x000fea0003800000 */
.L_x_79:
        /* <DEDUP_REMOVED lines=13> */
.L_x_82:
[----:B------:R-:W-:Y:S05]  /*2e30*/  BSYNC B0 ;  /* 0x0000000000007941 */ /* 0x000fea0003800000 */
.L_x_81:
        /* <DEDUP_REMOVED lines=10> */
.L_x_84:
[----:B------:R-:W-:Y:S05]  /*2ee0*/  BSYNC B0 ;  /* 0x0000000000007941 */ /* 0x000fea0003800000 */
.L_x_83:
        /* <DEDUP_REMOVED lines=9> */
.L_x_86:
[----:B------:R-:W-:Y:S05]  /*2f80*/  BSYNC B0 ;  /* 0x0000000000007941 */ /* 0x000fea0003800000 */
.L_x_85:
        /* <DEDUP_REMOVED lines=11> */
.L_x_88:
[----:B------:R-:W-:Y:S05]  /*3040*/  BSYNC B0 ;  /* 0x0000000000007941 */ /* 0x000fea0003800000 */
.L_x_87:
        /* <DEDUP_REMOVED lines=13> */
.L_x_90:
[----:B------:R-:W-:Y:S05]  /*3120*/  BSYNC B0 ;  /* 0x0000000000007941 */ /* 0x000fea0003800000 */
.L_x_89:
        /* <DEDUP_REMOVED lines=10> */
.L_x_92:
[----:B------:R-:W-:Y:S05]  /*31d0*/  BSYNC B0 ;  /* 0x0000000000007941 */ /* 0x000fea0003800000 */
.L_x_91:
        /* <DEDUP_REMOVED lines=9> */
.L_x_94:
[----:B------:R-:W-:Y:S05]  /*3270*/  BSYNC B0 ;  /* 0x0000000000007941 */ /* 0x000fea0003800000 */
.L_x_93:
        /* <DEDUP_REMOVED lines=11> */
.L_x_96:
[----:B------:R-:W-:Y:S05]  /*3330*/  BSYNC B0 ;  /* 0x0000000000007941 */ /* 0x000fea0003800000 */
.L_x_95:
        /* <DEDUP_REMOVED lines=13> */
.L_x_98:
[----:B------:R-:W-:Y:S05]  /*3410*/  BSYNC B0 ;  /* 0x0000000000007941 */ /* 0x000fea0003800000 */
.L_x_97:
        /* <DEDUP_REMOVED lines=10> */
.L_x_100:
[----:B------:R-:W-:Y:S05]  /*34c0*/  BSYNC B0 ;  /* 0x0000000000007941 */ /* 0x000fea0003800000 */
.L_x_99:
        /* <DEDUP_REMOVED lines=9> */
.L_x_102:
[----:B------:R-:W-:Y:S05]  /*3560*/  BSYNC B0 ;  /* 0x0000000000007941 */ /* 0x000fea0003800000 */
.L_x_101:
        /* <DEDUP_REMOVED lines=11> */
.L_x_104:
[----:B------:R-:W-:Y:S05]  /*3620*/  BSYNC B0 ;  /* 0x0000000000007941 */ /* 0x000fea0003800000 */
.L_x_103:
        /* <DEDUP_REMOVED lines=13> */
.L_x_106:
[----:B------:R-:W-:Y:S05]  /*3700*/  BSYNC B0 ;  /* 0x0000000000007941 */ /* 0x000fea0003800000 */
.L_x_105:
        /* <DEDUP_REMOVED lines=10> */
.L_x_108:
[----:B------:R-:W-:Y:S05]  /*37b0*/  BSYNC B0 ;  /* 0x0000000000007941 */ /* 0x000fea0003800000 */
.L_x_107:
        /* <DEDUP_REMOVED lines=9> */
.L_x_110:
[----:B------:R-:W-:Y:S05]  /*3850*/  BSYNC B0 ;  /* 0x0000000000007941 */ /* 0x000fea0003800000 */
.L_x_109:
        /* <DEDUP_REMOVED lines=11> */
.L_x_112:
[----:B------:R-:W-:Y:S05]  /*3910*/  BSYNC B0 ;  /* 0x0000000000007941 */ /* 0x000fea0003800000 */
.L_x_111:
        /* <DEDUP_REMOVED lines=13> */
.L_x_114:
[----:B------:R-:W-:Y:S05]  /*39f0*/  BSYNC B0 ;  /* 0x0000000000007941 */ /* 0x000fea0003800000 */
.L_x_113:
        /* <DEDUP_REMOVED lines=10> */
.L_x_116:
[----:B------:R-:W-:Y:S05]  /*3aa0*/  BSYNC B0 ;  /* 0x0000000000007941 */ /* 0x000fea0003800000 */
.L_x_115:
        /* <DEDUP_REMOVED lines=9> */
.L_x_118:
[----:B------:R-:W-:Y:S05]  /*3b40*/  BSYNC B0 ;  /* 0x0000000000007941 */ /* 0x000fea0003800000 */
.L_x_117:
        /* <DEDUP_REMOVED lines=11> */
.L_x_120:
[----:B------:R-:W-:Y:S05]  /*3c00*/  BSYNC B0 ;  /* 0x0000000000007941 */ /* 0x000fea0003800000 */
.L_x_119:
        /* <DEDUP_REMOVED lines=13> */
.L_x_122:
[----:B------:R-:W-:Y:S05]  /*3ce0*/  BSYNC B0 ;  /* 0x0000000000007941 */ /* 0x000fea0003800000 */
.L_x_121:
        /* <DEDUP_REMOVED lines=10> */
.L_x_124:
[----:B------:R-:W-:Y:S05]  /*3d90*/  BSYNC B0 ;  /* 0x0000000000007941 */ /* 0x000fea0003800000 */
.L_x_123:
        /* <DEDUP_REMOVED lines=9> */
.L_x_126:
[----:B------:R-:W-:Y:S05]  /*3e30*/  BSYNC B0 ;  /* 0x0000000000007941 */ /* 0x000fea0003800000 */
.L_x_125:
        /* <DEDUP_REMOVED lines=11> */
.L_x_128:
[----:B------:R-:W-:Y:S05]  /*3ef0*/  BSYNC B0 ;  /* 0x0000000000007941 */ /* 0x000fea0003800000 */
.L_x_127:
        /* <DEDUP_REMOVED lines=13> */
.L_x_130:
[----:B------:R-:W-:Y:S05]  /*3fd0*/  BSYNC B0 ;  /* 0x0000000000007941 */ /* 0x000fea0003800000 */
.L_x_129:
        /* <DEDUP_REMOVED lines=10> */
.L_x_132:
[----:B------:R-:W-:Y:S05]  /*4080*/  BSYNC B0 ;  /* 0x0000000000007941 */ /* 0x000fea0003800000 */
.L_x_131:
        /* <DEDUP_REMOVED lines=9> */
.L_x_134:
[----:B------:R-:W-:Y:S05]  /*4120*/  BSYNC B0 ;  /* 0x0000000000007941 */ /* 0x000fea0003800000 */
.L_x_133:
        /* <DEDUP_REMOVED lines=11> */
.L_x_136:
[----:B------:R-:W-:Y:S05]  /*41e0*/  BSYNC B0 ;  /* 0x0000000000007941 */ /* 0x000fea0003800000 */
.L_x_135:
        /* <DEDUP_REMOVED lines=13> */
.L_x_138:
[----:B------:R-:W-:Y:S05]  /*42c0*/  BSYNC B0 ;  /* 0x0000000000007941 */ /* 0x000fea0003800000 */
.L_x_137:
        /* <DEDUP_REMOVED lines=10> */
.L_x_140:
[----:B------:R-:W-:Y:S05]  /*4370*/  BSYNC B0 ;  /* 0x0000000000007941 */ /* 0x000fea0003800000 */
.L_x_139:
        /* <DEDUP_REMOVED lines=9> */
.L_x_142:
[----:B------:R-:W-:Y:S05]  /*4410*/  BSYNC B0 ;  /* 0x0000000000007941 */ /* 0x000fea0003800000 */
.L_x_141:
        /* <DEDUP_REMOVED lines=11> */
.L_x_144:
[----:B------:R-:W-:Y:S05]  /*44d0*/  BSYNC B0 ;  /* 0x0000000000007941 */ /* 0x000fea0003800000 */
.L_x_143:
        /* <DEDUP_REMOVED lines=13> */
.L_x_146:
[----:B------:R-:W-:Y:S05]  /*45b0*/  BSYNC B0 ;  /* 0x0000000000007941 */ /* 0x000fea0003800000 */
.L_x_145:
        /* <DEDUP_REMOVED lines=10> */
.L_x_148:
[----:B------:R-:W-:Y:S05]  /*4660*/  BSYNC B0 ;  /* 0x0000000000007941 */ /* 0x000fea0003800000 */
.L_x_147:
[----:B-----5:R-:W-:Y:S01]  /*4670*/  HADD2.F32 R3, -RZ, R14.H0_H0 ;  /* 0x2000000eff037230 */ /* 0x020fe20000004100 */
[----:B------:R-:W-:Y:S01]  /*4680*/  ISETP.GT.AND P0, PT, R10, 0x8, P0 ;  /* 0x000000080a00780c */ /* 0x000fe20000704270 */
[----:B------:R-:W-:Y:S03]  /*4690*/  BSSY B0, `(.L_x_149) ;  /* 0x0000007000007945 */ /* 0x000fe60003800000 */
[----:B01-34-:R-:W-:-:S04]  /*46a0*/  FMUL R4, R3, R2 ;  /* 0x0000000203047220 */ /* 0x01bfc80000400000 */
[----:B------:R-:W-:-:S05]  /*46b0*/  FFMA R4, R85, R0, R4 ;  /* 0x0000000055047223 */ /* 0x000fca0000000004 */
[----:B------:R-:W-:-:S05]  /*46c0*/  F2FP.F16.F32.PACK_AB R4, RZ, R4 ;  /* 0x00000004ff04723e */ /* 0x000fca00000000ff */
[----:B------:R0:W-:Y:S01]  /*46d0*/  @P3 STG.E.U16 desc[UR12][R6.64+0xf2], R4 ;  /* 0x0000f20406003986 */ /* 0x0001e2000c10150c */
[----:B------:R-:W-:Y:S05]  /*46e0*/  @!P0 BRA `(.L_x_150) ;  /* 0x0000000000048947 */ /* 0x000fea0003800000 */
[----:B------:R1:W5:Y:S02]  /*46f0*/  LDG.E.LTC128B.U16 R14, desc[UR12][R8.64+0xf0] ;  /* 0x0000f00c080e7981 */ /* 0x000364000c1e1520 */
.L_x_150:
[----:B------:R-:W-:Y:S05]  /*4700*/  BSYNC B0 ;  /* 0x0000000000007941 */ /* 0x000fea0003800000 */
.L_x_149:
        /* <DEDUP_REMOVED lines=11> */
.L_x_152:
[----:B------:R-:W-:Y:S05]  /*47c0*/  BSYNC B0 ;  /* 0x0000000000007941 */ /* 0x000fea0003800000 */
.L_x_151:
[----:B0----5:R-:W-:-:S05]  /*47d0*/  HADD2.F32 R3, -RZ, R14.H0_H0 ;  /* 0x2000000eff037230 */ /* 0x021fca0000004100 */
[----:B------:R-:W-:-:S04]  /*47e0*/  FMUL R2, R3, R2 ;  /* 0x0000000203027220 */ /* 0x000fc80000400000 */
[----:B------:R-:W-:Y:S01]  /*47f0*/  FFMA R2, R87, R0, R2 ;  /* 0x0000000057027223 */ /* 0x000fe20000000002 */
[----:B------:R-:W-:Y:S06]  /*4800*/  @!P1 EXIT ;  /* 0x000000000000994d */ /* 0x000fec0003800000 */
[----:B------:R-:W-:-:S05]  /*4810*/  F2FP.F16.F32.PACK_AB R2, RZ, R2 ;  /* 0x00000002ff02723e */ /* 0x000fca00000000ff */
[----:B------:R-:W-:Y:S01]  /*4820*/  STG.E.U16 desc[UR12][R16.64+0xf2], R2 ;  /* 0x0000f20210007986 */ /* 0x000fe2000c10150c */
[----:B------:R-:W-:Y:S05]  /*4830*/  EXIT ;  /* 0x000000000000794d */ /* 0x000fea0003800000 */
.L_x_28:
[----:B------:R-:W-:Y:S01]  /*4840*/  ISETP.GT.AND P3, PT, R3, 0x1, PT ;  /* 0x000000010300780c */ /* 0x000fe20003f64270 */
[----:B------:R-:W-:Y:S01]  /*4850*/  ULDC.64 UR4, c[0x0][0x5c8] ;  /* 0x0001720000047ab9 */ /* 0x000fe20000000a00 */
[-C--:B--2---:R-:W-:Y:S01]  /*4860*/  FMUL R24, R24, R0.reuse ;  /* 0x0000000018187220 */ /* 0x084fe20000400000 */
[-C--:B------:R-:W-:Y:S01]  /*4870*/  FMUL R25, R25, R0.reuse ;  /* 0x0000000019197220 */ /* 0x080fe20000400000 */
[----:B------:R-:W-:Y:S01]  /*4880*/  ISETP.GT.AND P4, PT, R10, RZ, P3 ;  /* 0x000000ff0a00720c */ /* 0x000fe20001f84270 */
[-C--:B------:R-:W-:Y:S01]  /*4890*/  FMUL R26, R26, R0.reuse ;  /* 0x000000001a1a7220 */ /* 0x080fe20000400000 */
[----:B------:R-:W-:Y:S01]  /*48a0*/  LEA R4, P1, R12, UR4, 0x1 ;  /* 0x000000040c047c11 */ /* 0x000fe2000f8208ff */
[----:B------:R-:W-:Y:S01]  /*48b0*/  FMUL R27, R27, R0 ;  /* 0x000000001b1b7220 */ /* 0x000fe20000400000 */
[----:B------:R-:W-:Y:S01]  /*48c0*/  F2FP.F16.F32.PACK_AB R24, RZ, R24 ;  /* 0x00000018ff18723e */ /* 0x000fe200000000ff */
[-C--:B------:R-:W-:Y:S01]  /*48d0*/  FMUL R28, R28, R0.reuse ;  /* 0x000000001c1c7220 */ /* 0x080fe20000400000 */
[----:B------:R-:W-:Y:S01]  /*48e0*/  LEA.HI.X R5, R12, UR5, R7, 0x1, P1 ;  /* 0x000000050c057c11 */ /* 0x000fe200088f0c07 */
[-C--:B------:R-:W-:Y:S01]  /*48f0*/  FMUL R29, R29, R0.reuse ;  /* 0x000000001d1d7220 */ /* 0x080fe20000400000 */
[----:B------:R-:W-:Y:S01]  /*4900*/  F2FP.F16.F32.PACK_AB R25, RZ, R25 ;  /* 0x00000019ff19723e */ /* 0x000fe200000000ff */
[-C--:B------:R-:W-:Y:S01]  /*4910*/  FMUL R30, R30, R0.reuse ;  /* 0x000000001e1e7220 */ /* 0x080fe20000400000 */
[----:B------:R-:W-:Y:S01]  /*4920*/  ISETP.GT.AND P3, PT, R10, 0x8, P3 ;  /* 0x000000080a00780c */ /* 0x000fe20001f64270 */
[----:B------:R-:W-:Y:S01]  /*4930*/  @P2 STG.E.U16 desc[UR12][R4.64], R24 ;  /* 0x0000001804002986 */ /* 0x000fe2000c10150c */
[----:B------:R-:W-:Y:S01]  /*4940*/  SHF.L.U64.HI R11, R16, 0x1, R11 ;  /* 0x00000001100b7819 */ /* 0x000fe2000001020b */
[----:B------:R-:W-:Y:S01]  /*4950*/  FMUL R31, R31, R0 ;  /* 0x000000001f1f7220 */ /* 0x000fe20000400000 */
[----:B------:R-:W-:Y:S01]  /*4960*/  ISETP.GT.AND P2, PT, R10, 0x8, P0 ;  /* 0x000000080a00780c */ /* 0x000fe20000744270 */
[----:B------:R-:W-:Y:S01]  /*4970*/  @P4 STG.E.U16 desc[UR12][R4.64+0x2], R25 ;  /* 0x0000021904004986 */ /* 0x000fe2000c10150c */
[----:B------:R-:W-:Y:S01]  /*4980*/  LEA R16, P4, R16, R4, 0x1 ;  /* 0x0000000410107211 */ /* 0x000fe200078808ff */
[-C--:B------:R-:W-:Y:S01]  /*4990*/  FMUL R32, R32, R0.reuse ;  /* 0x0000000020207220 */ /* 0x080fe20000400000 */
[----:B------:R-:W-:Y:S01]  /*49a0*/  ISETP.GT.AND P1, PT, R3, 0x8, PT ;  /* 0x000000080300780c */ /* 0x000fe20003f24270 */
[-C--:B------:R-:W-:Y:S01]  /*49b0*/  FMUL R33, R33, R0.reuse ;  /* 0x0000000021217220 */ /* 0x080fe20000400000 */
[----:B------:R-:W-:Y:S01]  /*49c0*/  ISETP.GT.AND P0, PT, R3, 0x9, PT ;  /* 0x000000090300780c */ /* 0x000fe20003f04270 */
[----:B------:R-:W-:Y:S01]  /*49d0*/  IMAD.X R17, R11, 0x1, R5, P4 ;  /* 0x000000010b117824 */ /* 0x000fe200020e0605 */
[C---:B------:R-:W-:Y:S01]  /*49e0*/  ISETP.GT.AND P5, PT, R10.reuse, RZ, P1 ;  /* 0x000000ff0a00720c */ /* 0x040fe20000fa4270 */
[--C-:B------:R-:W-:Y:S01]  /*49f0*/  @P3 IMAD.MOV.U32 R6, RZ, RZ, R16.reuse ;  /* 0x000000ffff063224 */ /* 0x100fe200078e0010 */
[C---:B------:R-:W-:Y:S01]  /*4a00*/  ISETP.GT.AND P4, PT, R10.reuse, RZ, P0 ;  /* 0x000000ff0a00720c */ /* 0x040fe20000784270 */
[--C-:B------:R-:W-:Y:S01]  /*4a10*/  @P3 IMAD.MOV.U32 R7, RZ, RZ, R17.reuse ;  /* 0x000000ffff073224 */ /* 0x100fe200078e0011 */
[----:B------:R-:W-:Y:S01]  /*4a20*/  ISETP.GT.AND P1, PT, R10, 0x8, P1 ;  /* 0x000000080a00780c */ /* 0x000fe20000f24270 */
[----:B------:R-:W-:Y:S01]  /*4a30*/  FMUL R34, R34, R0 ;  /* 0x0000000022227220 */ /* 0x000fe20000400000 */
[----:B------:R-:W-:Y:S01]  /*4a40*/  F2FP.F16.F32.PACK_AB R26, RZ, R26 ;  /* 0x0000001aff1a723e */ /* 0x000fe200000000ff */
[-C--:B------:R-:W-:Y:S01]  /*4a50*/  FMUL R35, R35, R0.reuse ;  /* 0x0000000023237220 */ /* 0x080fe20000400000 */
[----:B------:R-:W-:Y:S01]  /*4a60*/  F2FP.F16.F32.PACK_AB R27, RZ, R27 ;  /* 0x0000001bff1b723e */ /* 0x000fe200000000ff */
[----:B------:R-:W-:Y:S01]  /*4a70*/  FMUL R36, R36, R0 ;  /* 0x0000000024247220 */ /* 0x000fe20000400000 */
[----:B------:R-:W-:Y:S01]  /*4a80*/  F2FP.F16.F32.PACK_AB R28, RZ, R28 ;  /* 0x0000001cff1c723e */ /* 0x000fe200000000ff */
[----:B------:R-:W-:Y:S01]  /*4a90*/  @P2 STG.E.U16 desc[UR12][R16.64], R26 ;  /* 0x0000001a10002986 */ /* 0x000fe2000c10150c */
[----:B------:R-:W-:Y:S01]  /*4aa0*/  F2FP.F16.F32.PACK_AB R29, RZ, R29 ;  /* 0x0000001dff1d723e */ /* 0x000fe200000000ff */
[-C--:B------:R-:W-:Y:S01]  /*4ab0*/  FMUL R37, R37, R0.reuse ;  /* 0x0000000025257220 */ /* 0x080fe20000400000 */
[----:B------:R-:W-:Y:S01]  /*4ac0*/  ISETP.GT.AND P2, PT, R10, 0x8, P0 ;  /* 0x000000080a00780c */ /* 0x000fe20000744270 */
[----:B------:R0:W-:Y:S01]  /*4ad0*/  @P3 STG.E.U16 desc[UR12][R6.64+0x2], R27 ;  /* 0x0000021b06003986 */ /* 0x0001e2000c10150c */
[C---:B------:R-:W-:Y:S01]  /*4ae0*/  ISETP.GT.AND P3, PT, R3.reuse, 0x10, PT ;  /* 0x000000100300780c */ /* 0x040fe20003f64270 */
[----:B------:R-:W-:Y:S01]  /*4af0*/  FMUL R38, R38, R0 ;  /* 0x0000000026267220 */ /* 0x000fe20000400000 */
[----:B------:R-:W-:Y:S01]  /*4b00*/  F2FP.F16.F32.PACK_AB R30, RZ, R30 ;  /* 0x0000001eff1e723e */ /* 0x000fe200000000ff */
[----:B------:R-:W-:Y:S01]  /*4b10*/  @P5 STG.E.U16 desc[UR12][R4.64+0x10], R28 ;  /* 0x0000101c04005986 */ /* 0x000fe2000c10150c */
[----:B------:R-:W-:Y:S01]  /*4b20*/  ISETP.GT.AND P0, PT, R3, 0x11, PT ;  /* 0x000000110300780c */ /* 0x000fe20003f04270 */
[-C--:B------:R-:W-:Y:S01]  /*4b30*/  FMUL R39, R39, R0.reuse ;  /* 0x0000000027277220 */ /* 0x080fe20000400000 */
[----:B------:R-:W-:Y:S01]  /*4b40*/  F2FP.F16.F32.PACK_AB R31, RZ, R31 ;  /* 0x0000001fff1f723e */ /* 0x000fe200000000ff */
[----:B------:R-:W-:Y:S01]  /*4b50*/  @P4 STG.E.U16 desc[UR12][R4.64+0x12], R29 ;  /* 0x0000121d04004986 */ /* 0x000fe2000c10150c */
[----:B------:R-:W-:Y:S01]  /*4b60*/  ISETP.GT.AND P4, PT, R10, RZ, P3 ;  /* 0x000000ff0a00720c */ /* 0x000fe20001f84270 */
[----:B------:R-:W-:Y:S01]  /*4b70*/  FMUL R40, R40, R0 ;  /* 0x0000000028287220 */ /* 0x000fe20000400000 */
[C---:B------:R-:W-:Y:S01]  /*4b80*/  ISETP.GT.AND P3, PT, R10.reuse, 0x8, P3 ;  /* 0x000000080a00780c */ /* 0x040fe20001f64270 */
[--C-:B0-----:R-:W-:Y:S01]  /*4b90*/  @P1 IMAD.MOV.U32 R6, RZ, RZ, R16.reuse ;  /* 0x000000ffff061224 */ /* 0x101fe200078e0010 */
[----:B------:R-:W-:Y:S01]  /*4ba0*/  ISETP.GT.AND P5, PT, R10, RZ, P0 ;  /* 0x000000ff0a00720c */ /* 0x000fe200007a4270 */
[--C-:B------:R-:W-:Y:S01]  /*4bb0*/  @P1 IMAD.MOV.U32 R7, RZ, RZ, R17.reuse ;  /* 0x000000ffff071224 */ /* 0x100fe200078e0011 */
[----:B------:R-:W-:Y:S01]  /*4bc0*/  F2FP.F16.F32.PACK_AB R32, RZ, R32 ;  /* 0x00000020ff20723e */ /* 0x000fe200000000ff */
[-C--:B------:R-:W-:Y:S01]  /*4bd0*/  FMUL R41, R41, R0.reuse ;  /* 0x0000000029297220 */ /* 0x080fe20000400000 */
[----:B------:R-:W-:Y:S01]  /*4be0*/  F2FP.F16.F32.PACK_AB R33, RZ, R33 ;  /* 0x00000021ff21723e */ /* 0x000fe200000000ff */
[-C--:B------:R-:W-:Y:S01]  /*4bf0*/  FMUL R42, R42, R0.reuse ;  /* 0x000000002a2a7220 */ /* 0x080fe20000400000 */
[----:B------:R0:W-:Y:S01]  /*4c00*/  @P1 STG.E.U16 desc[UR12][R6.64+0x10], R30 ;  /* 0x0000101e06001986 */ /* 0x0001e2000c10150c */
[----:B------:R-:W-:Y:S01]  /*4c10*/  ISETP.GT.AND P1, PT, R10, 0x8, P0 ;  /* 0x000000080a00780c */ /* 0x000fe20000724270 */
[----:B------:R-:W-:Y:S01]  /*4c20*/  FMUL R43, R43, R0 ;  /* 0x000000002b2b7220 */ /* 0x000fe20000400000 */
[----:B------:R-:W-:Y:S01]  /*4c30*/  F2FP.F16.F32.PACK_AB R34, RZ, R34 ;  /* 0x00000022ff22723e */ /* 0x000fe200000000ff */
[-C--:B------:R-:W-:Y:S01]  /*4c40*/  FMUL R44, R44, R0.reuse ;  /* 0x000000002c2c7220 */ /* 0x080fe20000400000 */
[----:B------:R-:W-:Y:S01]  /*4c50*/  F2FP.F16.F32.PACK_AB R35, RZ, R35 ;  /* 0x00000023ff23723e */ /* 0x000fe200000000ff */
[-C--:B------:R-:W-:Y:S01]  /*4c60*/  FMUL R45, R45, R0.reuse ;  /* 0x000000002d2d7220 */ /* 0x080fe20000400000 */
[----:B------:R-:W-:Y:S01]  /*4c70*/  ISETP.GT.AND P0, PT, R3, 0x19, PT ;  /* 0x000000190300780c */ /* 0x000fe20003f04270 */
[----:B------:R-:W-:Y:S01]  /*4c80*/  FMUL R46, R46, R0 ;  /* 0x000000002e2e7220 */ /* 0x000fe20000400000 */
[----:B------:R-:W-:Y:S01]  /*4c90*/  F2FP.F16.F32.PACK_AB R36, RZ, R36 ;  /* 0x00000024ff24723e */ /* 0x000fe200000000ff */
[----:B------:R-:W-:Y:S01]  /*4ca0*/  FMUL R47, R47, R0 ;  /* 0x000000002f2f7220 */ /* 0x000fe20000400000 */
[----:B------:R-:W-:Y:S01]  /*4cb0*/  F2FP.F16.F32.PACK_AB R37, RZ, R37 ;  /* 0x00000025ff25723e */ /* 0x000fe200000000ff */
[--C-:B0-----:R-:W-:Y:S01]  /*4cc0*/  @P2 IMAD.MOV.U32 R6, RZ, RZ, R16.reuse ;  /* 0x000000ffff062224 */ /* 0x101fe200078e0010 */
[----:B------:R-:W-:Y:S01]  /*4cd0*/  F2FP.F16.F32.PACK_AB R38, RZ, R38 ;  /* 0x00000026ff26723e */ /* 0x000fe200000000ff */
[--C-:B------:R-:W-:Y:S01]  /*4ce0*/  @P2 IMAD.MOV.U32 R7, RZ, RZ, R17.reuse ;  /* 0x000000ffff072224 */ /* 0x100fe200078e0011 */
[----:B------:R-:W-:Y:S01]  /*4cf0*/  F2FP.F16.F32.PACK_AB R39, RZ, R39 ;  /* 0x00000027ff27723e */ /* 0x000fe200000000ff */
[----:B------:R-:W-:Y:S01]  /*4d00*/  FMUL R48, R48, R0 ;  /* 0x0000000030307220 */ /* 0x000fe20000400000 */
[----:B------:R-:W-:Y:S01]  /*4d10*/  F2FP.F16.F32.PACK_AB R40, RZ, R40 ;  /* 0x00000028ff28723e */ /* 0x000fe200000000ff */
[-C--:B------:R-:W-:Y:S01]  /*4d20*/  FMUL R49, R49, R0.reuse ;  /* 0x0000000031317220 */ /* 0x080fe20000400000 */
[----:B------:R0:W-:Y:S01]  /*4d30*/  @P2 STG.E.U16 desc[UR12][R6.64+0x12], R31 ;  /* 0x0000121f06002986 */ /* 0x0001e2000c10150c */
[----:B------:R-:W-:Y:S01]  /*4d40*/  ISETP.GT.AND P2, PT, R3, 0x18, PT ;  /* 0x000000180300780c */ /* 0x000fe20003f44270 */
[-C--:B------:R-:W-:Y:S01]  /*4d50*/  FMUL R50, R50, R0.reuse ;  /* 0x0000000032327220 */ /* 0x080fe20000400000 */
[----:B------:R-:W-:Y:S01]  /*4d60*/  F2FP.F16.F32.PACK_AB R41, RZ, R41 ;  /* 0x00000029ff29723e */ /* 0x000fe200000000ff */
[----:B------:R-:W-:Y:S01]  /*4d70*/  @P4 STG.E.U16 desc[UR12][R4.64+0x20], R32 ;  /* 0x0000202004004986 */ /* 0x000fe2000c10150c */
[C---:B------:R-:W-:Y:S01]  /*4d80*/  ISETP.GT.AND P4, PT, R10.reuse, RZ, P2 ;  /* 0x000000ff0a00720c */ /* 0x040fe20001784270 */
[-C--:B------:R-:W-:Y:S01]  /*4d90*/  FMUL R51, R51, R0.reuse ;  /* 0x0000000033337220 */ /* 0x080fe20000400000 */
[C---:B------:R-:W-:Y:S01]  /*4da0*/  ISETP.GT.AND P2, PT, R10.reuse, 0x8, P2 ;  /* 0x000000080a00780c */ /* 0x040fe20001744270 */
[----:B------:R-:W-:Y:S01]  /*4db0*/  @P5 STG.E.U16 desc[UR12][R4.64+0x22], R33 ;  /* 0x0000222104005986 */ /* 0x000fe2000c10150c */
[----:B------:R-:W-:Y:S01]  /*4dc0*/  ISETP.GT.AND P5, PT, R10, RZ, P0 ;  /* 0x000000ff0a00720c */ /* 0x000fe200007a4270 */
[----:B------:R-:W-:Y:S01]  /*4dd0*/  FMUL R52, R52, R0 ;  /* 0x0000000034347220 */ /* 0x000fe20000400000 */
[----:B------:R-:W-:Y:S01]  /*4de0*/  F2FP.F16.F32.PACK_AB R42, RZ, R42 ;  /* 0x0000002aff2a723e */ /* 0x000fe200000000ff */
[--C-:B0-----:R-:W-:Y:S01]  /*4df0*/  @P3 IMAD.MOV.U32 R6, RZ, RZ, R16.reuse ;  /* 0x000000ffff063224 */ /* 0x101fe200078e0010 */
[----:B------:R-:W-:Y:S01]  /*4e00*/  F2FP.F16.F32.PACK_AB R43, RZ, R43 ;  /* 0x0000002bff2b723e */ /* 0x000fe200000000ff */
[--C-:B------:R-:W-:Y:S01]  /*4e10*/  @P3 IMAD.MOV.U32 R7, RZ, RZ, R17.reuse ;  /* 0x000000ffff073224 */ /* 0x100fe200078e0011 */
[----:B------:R-:W-:Y:S01]  /*4e20*/  F2FP.F16.F32.PACK_AB R44, RZ, R44 ;  /* 0x0000002cff2c723e */ /* 0x000fe200000000ff */
[-C--:B------:R-:W-:Y:S01]  /*4e30*/  FMUL R53, R53, R0.reuse ;  /* 0x0000000035357220 */ /* 0x080fe20000400000 */
[----:B------:R-:W-:Y:S01]  /*4e40*/  F2FP.F16.F32.PACK_AB R45, RZ, R45 ;  /* 0x0000002dff2d723e */ /* 0x000fe200000000ff */
[-C--:B------:R-:W-:Y:S01]  /*4e50*/  FMUL R54, R54, R0.reuse ;  /* 0x0000000036367220 */ /* 0x080fe20000400000 */
[----:B------:R0:W-:Y:S01]  /*4e60*/  @P3 STG.E.U16 desc[UR12][R6.64+0x20], R34 ;  /* 0x0000202206003986 */ /* 0x0001e2000c10150c */
[----:B------:R-:W-:Y:S01]  /*4e70*/  ISETP.GT.AND P3, PT, R3, 0x20, PT ;  /* 0x000000200300780c */ /* 0x000fe20003f64270 */
[----:B------:R-:W-:Y:S01]  /*4e80*/  FMUL R55, R55, R0 ;  /* 0x0000000037377220 */ /* 0x000fe20000400000 */
[----:B------:R-:W-:Y:S01]  /*4e90*/  F2FP.F16.F32.PACK_AB R46, RZ, R46 ;  /* 0x0000002eff2e723e */ /* 0x000fe200000000ff */
[-C--:B------:R-:W-:Y:S01]  /*4ea0*/  FMUL R56, R56, R0.reuse ;  /* 0x0000000038387220 */ /* 0x080fe20000400000 */
[----:B------:R-:W-:Y:S01]  /*4eb0*/  F2FP.F16.F32.PACK_AB R47, RZ, R47 ;  /* 0x0000002fff2f723e */ /* 0x000fe200000000ff */
[----:B------:R-:W-:Y:S01]  /*4ec0*/  FMUL R57, R57, R0 ;  /* 0x0000000039397220 */ /* 0x000fe20000400000 */
[----:B------:R-:W-:Y:S01]  /*4ed0*/  F2FP.F16.F32.PACK_AB R48, RZ, R48 ;  /* 0x00000030ff30723e */ /* 0x000fe200000000ff */
[-C--:B------:R-:W-:Y:S01]  /*4ee0*/  FMUL R58, R58, R0.reuse ;  /* 0x000000003a3a7220 */ /* 0x080fe20000400000 */
[----:B------:R-:W-:Y:S01]  /*4ef0*/  F2FP.F16.F32.PACK_AB R49, RZ, R49 ;  /* 0x00000031ff31723e */ /* 0x000fe200000000ff */
        /* <DEDUP_REMOVED lines=10> */
[----:B------:R-:W-:Y:S01]  /*4fa0*/  ISETP.GT.AND P1, PT, R10, 0x8, P0 ;  /* 0x000000080a00780c */ /* 0x000fe20000724270 */
[-C--:B------:R-:W-:Y:S01]  /*4fb0*/  FMUL R62, R62, R0.reuse ;  /* 0x000000003e3e7220 */ /* 0x080fe20000400000 */
[----:B------:R-:W-:Y:S01]  /*4fc0*/  ISETP.GT.AND P0, PT, R3, 0x21, PT ;  /* 0x000000210300780c */ /* 0x000fe20003f04270 */
        /* <DEDUP_REMOVED lines=65> */
[----:B0-----:R-:W-:Y:S01]  /*53e0*/  @P1 IMAD.MOV.U32 R6, RZ, RZ, R16 ;  /* 0x000000ffff061224 */ /* 0x001fe200078e0010 */
[----:B------:R-:W-:Y:S01]  /*53f0*/  F2FP.F16.F32.PACK_AB R75, RZ, R75 ;  /* 0x0000004bff4b723e */ /* 0x000fe200000000ff */
[----:B------:R-:W-:Y:S01]  /*5400*/  @P1 IMAD.MOV.U32 R7, RZ, RZ, R17 ;  /* 0x000000ffff071224 */ /* 0x000fe200078e0011 */
        /* <DEDUP_REMOVED lines=10> */
[----:B------:R-:W-:Y:S01]  /*54b0*/  FMUL R0, R87, R0 ;  /* 0x0000000057007220 */ /* 0x000fe20000400000 */
[C---:B------:R-:W-:Y:S01]  /*54c0*/  ISETP.GT.AND P3, PT, R10.reuse, 0x8, P3 ;  /* 0x000000080a00780c */ /* 0x040fe20001f64270 */
[----:B------:R-:W-:Y:S01]  /*54d0*/  @P5 STG.E.U16 desc[UR12][R4.64+0x52], R45 ;  /* 0x0000522d04005986 */ /* 0x000fe2000c10150c */
[----:B------:R-:W-:-:S02]  /*54e0*/  ISETP.GT.AND P5, PT, R10, RZ, P0 ;  /* 0x000000ff0a00720c */ /* 0x000fc400007a4270 */
[----:B------:R-:W-:Y:S01]  /*54f0*/  F2FP.F16.F32.PACK_AB R78, RZ, R78 ;  /* 0x0000004eff4e723e */ /* 0x000fe200000000ff */
[----:B0-----:R-:W-:Y:S01]  /*5500*/  @P2 IMAD.MOV.U32 R6, RZ, RZ, R16 ;  /* 0x000000ffff062224 */ /* 0x001fe200078e0010 */
[----:B------:R-:W-:Y:S01]  /*5510*/  F2FP.F16.F32.PACK_AB R79, RZ, R79 ;  /* 0x0000004fff4f723e */ /* 0x000fe200000000ff */
[----:B------:R-:W-:Y:S01]  /*5520*/  @P2 IMAD.MOV.U32 R7, RZ, RZ, R17 ;  /* 0x000000ffff072224 */ /* 0x000fe200078e0011 */
[----:B------:R-:W-:Y:S02]  /*5530*/  F2FP.F16.F32.PACK_AB R80, RZ, R80 ;  /* 0x00000050ff50723e */ /* 0x000fe400000000ff */
[----:B------:R-:W-:Y:S02]  /*5540*/  F2FP.F16.F32.PACK_AB R81, RZ, R81 ;  /* 0x00000051ff51723e */ /* 0x000fe400000000ff */
[----:B------:R0:W-:Y:S01]  /*5550*/  @P2 STG.E.U16 desc[UR12][R6.64+0x50], R46 ;  /* 0x0000502e06002986 */ /* 0x0001e2000c10150c */
[----:B------:R-:W-:Y:S02]  /*5560*/  ISETP.GT.AND P2, PT, R3, 0x38, PT ;  /* 0x000000380300780c */ /* 0x000fe40003f44270 */
[----:B------:R-:W-:-:S02]  /*5570*/  F2FP.F16.F32.PACK_AB R82, RZ, R82 ;  /* 0x00000052ff52723e */ /* 0x000fc400000000ff */
[----:B------:R-:W-:Y:S02]  /*5580*/  F2FP.F16.F32.PACK_AB R83, RZ, R83 ;  /* 0x00000053ff53723e */ /* 0x000fe400000000ff */
[----:B------:R-:W-:Y:S02]  /*5590*/  F2FP.F16.F32.PACK_AB R84, RZ, R84 ;  /* 0x00000054ff54723e */ /* 0x000fe400000000ff */
[----:B------:R-:W-:Y:S02]  /*55a0*/  F2FP.F16.F32.PACK_AB R85, RZ, R85 ;  /* 0x00000055ff55723e */ /* 0x000fe400000000ff */
[----:B------:R-:W-:Y:S01]  /*55b0*/  F2FP.F16.F32.PACK_AB R86, RZ, R86 ;  /* 0x00000056ff56723e */ /* 0x000fe200000000ff */
[----:B0-----:R-:W-:Y:S02]  /*55c0*/  @P1 IMAD.MOV.U32 R6, RZ, RZ, R16 ;  /* 0x000000ffff061224 */ /* 0x001fe400078e0010 */
[----:B------:R-:W-:-:S05]  /*55d0*/  @P1 IMAD.MOV.U32 R7, RZ, RZ, R17 ;  /* 0x000000ffff071224 */ /* 0x000fca00078e0011 */
[----:B------:R0:W-:Y:S01]  /*55e0*/  @P1 STG.E.U16 desc[UR12][R6.64+0x52], R47 ;  /* 0x0000522f06001986 */ /* 0x0001e2000c10150c */
[C---:B------:R-:W-:Y:S02]  /*55f0*/  ISETP.GT.AND P1, PT, R10.reuse, 0x8, P0 ;  /* 0x000000080a00780c */ /* 0x040fe40000724270 */
[----:B------:R-:W-:Y:S01]  /*5600*/  ISETP.GT.AND P0, PT, R3, 0x39, PT ;  /* 0x000000390300780c */ /* 0x000fe20003f04270 */
[----:B------:R-:W-:Y:S01]  /*5610*/  @P4 STG.E.U16 desc[UR12][R4.64+0x60], R48 ;  /* 0x0000603004004986 */ /* 0x000fe2000c10150c */
[C---:B------:R-:W-:Y:S02]  /*5620*/  ISETP.GT.AND P4, PT, R10.reuse, RZ, P2 ;  /* 0x000000ff0a00720c */ /* 0x040fe40001784270 */
[C---:B------:R-:W-:Y:S01]  /*5630*/  ISETP.GT.AND P2, PT, R10.reuse, 0x8, P2 ;  /* 0x000000080a00780c */ /* 0x040fe20001744270 */
[----:B------:R-:W-:Y:S01]  /*5640*/  @P5 STG.E.U16 desc[UR12][R4.64+0x62], R49 ;  /* 0x0000623104005986 */ /* 0x000fe2000c10150c */
[----:B------:R-:W-:Y:S01]  /*5650*/  ISETP.GT.AND P5, PT, R10, RZ, P0 ;  /* 0x000000ff0a00720c */ /* 0x000fe200007a4270 */
[----:B0-----:R-:W-:-:S02]  /*5660*/  @P3 IMAD.MOV.U32 R6, RZ, RZ, R16 ;  /* 0x000000ffff063224 */ /* 0x001fc400078e0010 */
[----:B------:R-:W-:-:S05]  /*5670*/  @P3 IMAD.MOV.U32 R7, RZ, RZ, R17 ;  /* 0x000000ffff073224 */ /* 0x000fca00078e0011 */
[----:B------:R0:W-:Y:S01]  /*5680*/  @P3 STG.E.U16 desc[UR12][R6.64+0x60], R50 ;  /* 0x0000603206003986 */ /* 0x0001e2000c10150c */
[----:B------:R-:W-:Y:S01]  /*5690*/  ISETP.GT.AND P3, PT, R3, 0x40, PT ;  /* 0x000000400300780c */ /* 0x000fe20003f64270 */
        /* <DEDUP_REMOVED lines=37> */
[C---:B------:R-:W-:Y:S02]  /*58f0*/  ISETP.GT.AND P5, PT, R10.reuse, RZ, P0 ;  /* 0x000000ff0a00720c */ /* 0x040fe400007a4270 */
[----:B------:R-:W-:Y:S01]  /*5900*/  ISETP.GT.AND P0, PT, R10, 0x8, P0 ;  /* 0x000000080a00780c */ /* 0x000fe20000704270 */
[----:B0-----:R-:W-:-:S02]  /*5910*/  @P2 IMAD.MOV.U32 R6, RZ, RZ, R16 ;  /* 0x000000ffff062224 */ /* 0x001fc400078e0010 */
[----:B------:R-:W-:-:S05]  /*5920*/  @P2 IMAD.MOV.U32 R7, RZ, RZ, R17 ;  /* 0x000000ffff072224 */ /* 0x000fca00078e0011 */
[----:B------:R0:W-:Y:S01]  /*5930*/  @P2 STG.E.U16 desc[UR12][R6.64+0x90], R62 ;  /* 0x0000903e06002986 */ /* 0x0001e2000c10150c */
[----:B------:R-:W-:Y:S01]  /*5940*/  ISETP.GT.AND P2, PT, R3, 0x59, PT ;  /* 0x000000590300780c */ /* 0x000fe20003f44270 */
[----:B0-----:R-:W-:Y:S02]  /*5950*/  @P1 IMAD.MOV.U32 R6, RZ, RZ, R16 ;  /* 0x000000ffff061224 */ /* 0x001fe400078e0010 */
[----:B------:R-:W-:-:S05]  /*5960*/  @P1 IMAD.MOV.U32 R7, RZ, RZ, R17 ;  /* 0x000000ffff071224 */ /* 0x000fca00078e0011 */
[----:B------:R0:W-:Y:S01]  /*5970*/  @P1 STG.E.U16 desc[UR12][R6.64+0x92], R63 ;  /* 0x0000923f06001986 */ /* 0x0001e2000c10150c */
[----:B------:R-:W-:-:S03]  /*5980*/  ISETP.GT.AND P1, PT, R3, 0x58, PT ;  /* 0x000000580300780c */ /* 0x000fc60003f24270 */
[----:B------:R-:W-:Y:S01]  /*5990*/  @P4 STG.E.U16 desc[UR12][R4.64+0xa0], R64 ;  /* 0x0000a04004004986 */ /* 0x000fe2000c10150c */
[C---:B------:R-:W-:Y:S02]  /*59a0*/  ISETP.GT.AND P4, PT, R10.reuse, RZ, P1 ;  /* 0x000000ff0a00720c */ /* 0x040fe40000f84270 */
[C---:B------:R-:W-:Y:S01]  /*59b0*/  ISETP.GT.AND P1, PT, R10.reuse, 0x8, P1 ;  /* 0x000000080a00780c */ /* 0x040fe20000f24270 */
[----:B------:R-:W-:Y:S01]  /*59c0*/  @P5 STG.E.U16 desc[UR12][R4.64+0xa2], R65 ;  /* 0x0000a24104005986 */ /* 0x000fe2000c10150c */
[C---:B------:R-:W-:Y:S02]  /*59d0*/  ISETP.GT.AND P5, PT, R10.reuse, RZ, P2 ;  /* 0x000000ff0a00720c */ /* 0x040fe400017a4270 */
[----:B------:R-:W-:Y:S01]  /*59e0*/  ISETP.GT.AND P2, PT, R10, 0x8, P2 ;  /* 0x000000080a00780c */ /* 0x000fe20001744270 */
[----:B0-----:R-:W-:Y:S02]  /*59f0*/  @P3 IMAD.MOV.U32 R6, RZ, RZ, R16 ;  /* 0x000000ffff063224 */ /* 0x001fe400078e0010 */
        /* <DEDUP_REMOVED lines=15> */
[----:B------:R0:W-:Y:S02]  /*5af0*/  @P1 STG.E.U16 desc[UR12][R6.64+0xb0], R70 ;  /* 0x0000b04606001986 */ /* 0x0001e4000c10150c */
[----:B0-----:R-:W-:Y:S02]  /*5b00*/  @P2 IMAD.MOV.U32 R6, RZ, RZ, R16 ;  /* 0x000000ffff062224 */ /* 0x001fe400078e0010 */
[----:B------:R-:W-:-:S05]  /*5b10*/  @P2 IMAD.MOV.U32 R7, RZ, RZ, R17 ;  /* 0x000000ffff072224 */ /* 0x000fca00078e0011 */
[----:B------:R0:W-:Y:S01]  /*5b20*/  @P2 STG.E.U16 desc[UR12][R6.64+0xb2], R71 ;  /* 0x0000b24706002986 */ /* 0x0001e2000c10150c */
[----:B------:R-:W-:-:S03]  /*5b30*/  ISETP.GT.AND P2, PT, R3, 0x71, PT ;  /* 0x000000710300780c */ /* 0x000fc60003f44270 */
[----:B------:R-:W-:Y:S01]  /*5b40*/  @P4 STG.E.U16 desc[UR12][R4.64+0xc0], R72 ;  /* 0x0000c04804004986 */ /* 0x000fe2000c10150c */
[----:B------:R-:W-:-:S03]  /*5b50*/  ISETP.GT.AND P4, PT, R3, 0x68, PT ;  /* 0x000000680300780c */ /* 0x000fc60003f84270 */
[----:B------:R-:W-:Y:S01]  /*5b60*/  @P5 STG.E.U16 desc[UR12][R4.64+0xc2], R73 ;  /* 0x0000c24904005986 */ /* 0x000fe2000c10150c */
[----:B------:R-:W-:Y:S02]  /*5b70*/  ISETP.GT.AND P5, PT, R3, 0x69, PT ;  /* 0x000000690300780c */ /* 0x000fe40003fa4270 */
[C---:B------:R-:W-:Y:S01]  /*5b80*/  ISETP.GT.AND P1, PT, R10.reuse, RZ, P4 ;  /* 0x000000ff0a00720c */ /* 0x040fe20002724270 */
[----:B0-----:R-:W-:Y:S01]  /*5b90*/  @P3 IMAD.MOV.U32 R6, RZ, RZ, R16 ;  /* 0x000000ffff063224 */ /* 0x001fe200078e0010 */
[C---:B------:R-:W-:Y:S01]  /*5ba0*/  ISETP.GT.AND P6, PT, R10.reuse, RZ, P5 ;  /* 0x000000ff0a00720c */ /* 0x040fe20002fc4270 */
[----:B------:R-:W-:Y:S01]  /*5bb0*/  @P3 IMAD.MOV.U32 R7, RZ, RZ, R17 ;  /* 0x000000ffff073224 */ /* 0x000fe200078e0011 */
[----:B------:R-:W-:-:S04]  /*5bc0*/  ISETP.GT.AND P4, PT, R10, 0x8, P4 ;  /* 0x000000080a00780c */ /* 0x000fc80002784270 */
[----:B------:R0:W-:Y:S01]  /*5bd0*/  @P3 STG.E.U16 desc[UR12][R6.64+0xc0], R74 ;  /* 0x0000c04a06003986 */ /* 0x0001e2000c10150c */
[----:B------:R-:W-:-:S06]  /*5be0*/  ISETP.GT.AND P3, PT, R3, 0x70, PT ;  /* 0x000000700300780c */ /* 0x000fcc0003f64270 */
[----:B------:R-:W-:Y:S02]  /*5bf0*/  @P6 IMAD.MOV.U32 R2, RZ, RZ, R4 ;  /* 0x000000ffff026224 */ /* 0x000fe400078e0004 */
[----:B0-----:R-:W-:Y:S02]  /*5c00*/  @P0 IMAD.MOV.U32 R6, RZ, RZ, R16 ;  /* 0x000000ffff060224 */ /* 0x001fe400078e0010 */
[----:B------:R-:W-:-:S05]  /*5c10*/  @P0 IMAD.MOV.U32 R7, RZ, RZ, R17 ;  /* 0x000000ffff070224 */ /* 0x000fca00078e0011 */
[----:B------:R-:W-:Y:S01]  /*5c20*/  @P0 STG.E.U16 desc[UR12][R6.64+0xc2], R75 ;  /* 0x0000c24b06000986 */ /* 0x000fe2000c10150c */
[----:B------:R-:W-:-:S03]  /*5c30*/  ISETP.GT.AND P0, PT, R3, 0x79, PT ;  /* 0x000000790300780c */ /* 0x000fc60003f04270 */
[----:B------:R-:W-:Y:S01]  /*5c40*/  @P1 STG.E.U16 desc[UR12][R4.64+0xd0], R76 ;  /* 0x0000d04c04001986 */ /* 0x000fe2000c10150c */
[----:B------:R-:W-:Y:S01]  /*5c50*/  ISETP.GT.AND P1, PT, R3, 0x78, PT ;  /* 0x000000780300780c */ /* 0x000fe20003f24270 */
[----:B------:R-:W-:-:S05]  /*5c60*/  @P6 IMAD.MOV.U32 R3, RZ, RZ, R5 ;  /* 0x000000ffff036224 */ /* 0x000fca00078e0005 */
[----:B------:R0:W-:Y:S01]  /*5c70*/  @P6 STG.E.U16 desc[UR12][R2.64+0xd2], R77 ;  /* 0x0000d24d02006986 */ /* 0x0001e2000c10150c */
[C---:B------:R-:W-:Y:S02]  /*5c80*/  ISETP.GT.AND P6, PT, R10.reuse, 0x8, P5 ;  /* 0x000000080a00780c */ /* 0x040fe40002fc4270 */
[C---:B------:R-:W-:Y:S02]  /*5c90*/  ISETP.GT.AND P5, PT, R10.reuse, RZ, P3 ;  /* 0x000000ff0a00720c */ /* 0x040fe40001fa4270 */
[----:B------:R-:W-:Y:S01]  /*5ca0*/  ISETP.GT.AND P3, PT, R10, 0x8, P3 ;  /* 0x000000080a00780c */ /* 0x000fe20001f64270 */
[----:B0-----:R-:W-:Y:S02]  /*5cb0*/  @P4 IMAD.MOV.U32 R2, RZ, RZ, R16 ;  /* 0x000000ffff024224 */ /* 0x001fe400078e0010 */
[----:B------:R-:W-:-:S05]  /*5cc0*/  @P4 IMAD.MOV.U32 R3, RZ, RZ, R17 ;  /* 0x000000ffff034224 */ /* 0x000fca00078e0011 */
[----:B------:R0:W-:Y:S01]  /*5cd0*/  @P4 STG.E.U16 desc[UR12][R2.64+0xd0], R78 ;  /* 0x0000d04e02004986 */ /* 0x0001e2000c10150c */
        /* <DEDUP_REMOVED lines=14> */
[----:B------:R0:W-:Y:S02]  /*5dc0*/  @P4 STG.E.U16 desc[UR12][R2.64+0xe2], R81 ;  /* 0x0000e25102004986 */ /* 0x0001e4000c10150c */
        /* <DEDUP_REMOVED lines=8> */
[----:B------:R0:W-:Y:S04]  /*5e50*/  @P5 STG.E.U16 desc[UR12][R2.64+0xf0], R84 ;  /* 0x0000f05402005986 */ /* 0x0001e8000c10150c */
[----:B------:R1:W-:Y:S01]  /*5e60*/  @P6 STG.E.U16 desc[UR12][R4.64+0xf2], R85 ;  /* 0x0000f25504006986 */ /* 0x0003e2000c10150c */
[----:B0-----:R-:W-:Y:S02]  /*5e70*/  @P1 IMAD.MOV.U32 R2, RZ, RZ, R16 ;  /* 0x000000ffff021224 */ /* 0x001fe400078e0010 */
[----:B------:R-:W-:-:S05]  /*5e80*/  @P1 IMAD.MOV.U32 R3, RZ, RZ, R17 ;  /* 0x000000ffff031224 */ /* 0x000fca00078e0011 */
[----:B------:R1:W-:Y:S01]  /*5e90*/  @P1 STG.E.U16 desc[UR12][R2.64+0xf0], R86 ;  /* 0x0000f05602001986 */ /* 0x0003e2000c10150c */
[----:B------:R-:W-:Y:S05]  /*5ea0*/  @!P0 EXIT ;  /* 0x000000000000894d */ /* 0x000fea0003800000 */
[----:B------:R-:W-:-:S05]  /*5eb0*/  F2FP.F16.F32.PACK_AB R0, RZ, R0 ;  /* 0x00000000ff00723e */ /* 0x000fca00000000ff */
[----:B------:R-:W-:Y:S01]  /*5ec0*/  STG.E.U16 desc[UR12][R16.64+0xf2], R0 ;  /* 0x0000f20010007986 */ /* 0x000fe2000c10150c */
[----:B------:R-:W-:Y:S05]  /*5ed0*/  EXIT ;  /* 0x000000000000794d */ /* 0x000fea0003800000 */
.L_x_14:
[----:B------:R-:W-:-:S13]  /*5ee0*/  ISETP.NE.AND P0, PT, R8, RZ, PT ;  /* 0x000000ff0800720c */ /* 0x000fda0003f05270 */
[----:B------:R-:W-:Y:S05]  /*5ef0*/  @P0 EXIT ;  /* 0x000000000000094d */ /* 0x000fea0003800000 */
[----:B------:R-:W-:-:S13]  /*5f00*/  ELECT P0, URZ, PT ;  /* 0x00000000003f782f */ /* 0x000fda0003800000 */
[----:B------:R-:W-:Y:S05]  /*5f10*/  @!P0 BRA `(.L_x_153) ;  /* 0x0000000400e08947 */ /* 0x000fea0003800000 */
[----:B------:R-:W-:-:S13]  /*5f20*/  ISETP.GE.AND P0, PT, R6, 0x1, PT ;  /* 0x000000010600780c */ /* 0x000fda0003f06270 */
[----:B------:R-:W-:Y:S05]  /*5f30*/  @!P0 BRA `(.L_x_153) ;  /* 0x0000000400d88947 */ /* 0x000fea0003800000 */
[----:B---3-5:R-:W0:Y:S01]  /*5f40*/  S2R R2, SR_CgaCtaId ;  /* 0x0000000000027919 */ /* 0x028e220000008800 */
[----:B------:R-:W-:Y:S01]  /*5f50*/  IMAD.SHL.U32 R22, R11, 0x40, RZ ;  /* 0x000000400b167824 */ /* 0x000fe200078e00ff */
[----:B------:R-:W-:Y:S01]  /*5f60*/  ULDC UR4, c[0x0][0x384] ;  /* 0x0000e10000047ab9 */ /* 0x000fe20000000800 */
[----:B--2---:R-:W-:Y:S01]  /*5f70*/  IMAD R0, R16, R17, RZ ;  /* 0x0000001110007224 */ /* 0x004fe200078e02ff */
[----:B------:R-:W-:Y:S01]  /*5f80*/  LOP3.LUT P0, RZ, R10, 0x1f, RZ, 0xc0, !PT ;  /* 0x0000001f0aff7812 */ /* 0x000fe2000780c0ff */
[----:B------:R-:W-:Y:S01]  /*5f90*/  IMAD.HI.U32 R3, R22, UR4, RZ ;  /* 0x0000000416037c27 */ /* 0x000fe2000f8e00ff */
[----:B------:R-:W-:Y:S01]  /*5fa0*/  ULDC UR5, c[0x0][0x388] ;  /* 0x0000e20000057ab9 */ /* 0x000fe20000000800 */
[----:B------:R-:W-:Y:S02]  /*5fb0*/  ISETP.NE.AND P1, PT, R14, RZ, PT ;  /* 0x000000ff0e00720c */ /* 0x000fe40003f25270 */
[----:B------:R-:W-:Y:S01]  /*5fc0*/  CS2R R10, SRZ ;  /* 0x00000000000a7805 */ /* 0x000fe2000001ff00 */
[----:B------:R-:W-:Y:S01]  /*5fd0*/  IMAD.SHL.U32 R21, R12, 0x80, RZ ;  /* 0x000000800c157824 */ /* 0x000fe200078e00ff */
[----:B------:R-:W-:Y:S01]  /*5fe0*/  ISETP.NE.OR P0, PT, R14, RZ, !P0 ;  /* 0x000000ff0e00720c */ /* 0x000fe20004705670 */
[----:B------:R-:W-:Y:S01]  /*5ff0*/  IMAD R9, R7, R0, 0x1 ;  /* 0x0000000107097424 */ /* 0x000fe200078e0200 */
[----:B------:R-:W-:Y:S01]  /*6000*/  LOP3.LUT R25, R4, 0x2, RZ, 0xfc, !PT ;  /* 0x0000000204197812 */ /* 0x000fe200078efcff */
[----:B------:R-:W-:Y:S01]  /*6010*/  IMAD.MOV.U32 R5, RZ, RZ, 0x1 ;  /* 0x00000001ff057424 */ /* 0x000fe200078e00ff */
[----:B------:R-:W-:Y:S01]  /*6020*/  SHF.R.U32.HI R3, RZ, UR5, R3 ;  /* 0x00000005ff037c19 */ /* 0x000fe20008011603 */
[----:B------:R-:W-:-:S02]  /*6030*/  IMAD.MOV.U32 R8, RZ, RZ, RZ ;  /* 0x000000ffff087224 */ /* 0x000fc400078e00ff */
[----:B------:R-:W-:Y:S02]  /*6040*/  IMAD.MOV.U32 R12, RZ, RZ, RZ ;  /* 0x000000ffff0c7224 */ /* 0x000fe400078e00ff */
[----:B------:R-:W-:Y:S02]  /*6050*/  VIADD R24, R21, 0x40 ;  /* 0x0000004015187836 */ /* 0x000fe40000000000 */
[C---:B0-----:R-:W-:Y:S02]  /*6060*/  IMAD.SHL.U32 R0, R2.reuse, 0x400, RZ ;  /* 0x0000040002007824 */ /* 0x041fe400078e00ff */
[----:B------:R-:W-:-:S07]  /*6070*/  IMAD.SHL.U32 R2, R2, 0x10, RZ ;  /* 0x0000001002027824 */ /* 0x000fce00078e00ff */
.L_x_157:
[----:B------:R-:W0:Y:S01]  /*6080*/  S2R R14, SR_CgaCtaId ;  /* 0x00000000000e7919 */ /* 0x000e220000008800 */
[----:B------:R-:W-:-:S04]  /*6090*/  MOV R13, 0x400 ;  /* 0x00000400000d7802 */ /* 0x000fc80000000f00 */
[----:B0-----:R-:W-:Y:S02]  /*60a0*/  LEA R23, R14, R13, 0x18 ;  /* 0x0000000d0e177211 */ /* 0x001fe400078ec0ff */
[----:B------:R-:W-:-:S03]  /*60b0*/  SHF.L.U32 R13, R5, 0x1f, RZ ;  /* 0x0000001f050d7819 */ /* 0x000fc600000006ff */
[----:B------:R-:W-:-:S07]  /*60c0*/  IMAD R20, R8, 0x8, R23 ;  /* 0x0000000808147824 */ /* 0x000fce00078e0217 */
.L_x_154:
[----:B0-----:R0:W1:Y:S02]  /*60d0*/  SYNCS.PHASECHK.TRANS64.TRYWAIT P2, [R20+URZ+0x36090], R13 ;  /* 0x0360900d140075a7 */ /* 0x001064000804017f */
[----:B-1----:R-:W-:Y:S05]  /*60e0*/  @!P2 NANOSLEEP.SYNCS 0x989680 ;  /* 0x009896800000a95d */ /* 0x002fea0003900000 */
[----:B------:R-:W1:Y:S02]  /*60f0*/  @!P2 SYNCS.PHASECHK.TRANS64 P2, [R20+URZ+0x36090], R13 ;  /* 0x0360900d1400a5a7 */ /* 0x000e64000804007f */
[----:B-1----:R-:W-:Y:S05]  /*6100*/  @!P2 BRA `(.L_x_154) ;  /* 0xfffffffc00f0a947 */ /* 0x002fea000383ffff */
[----:B0-----:R-:W0:Y:S02]  /*6110*/  @!P1 LDC R13, c[0x0][0x500] ;  /* 0x00014000ff0d9b82 */ /* 0x001e240000000800 */
[----:B0-----:R0:W-:Y:S02]  /*6120*/  @!P1 SYNCS.ARRIVE.TRANS64 RZ, [R20+URZ+0x36000], R13 ;  /* 0x0360000d14ff99a7 */ /* 0x0011e4000800003f */
[----:B0-----:R-:W-:-:S04]  /*6130*/  PRMT R13, R25, 0x9910, RZ ;  /* 0x00009910190d7816 */ /* 0x001fc800000000ff */
[----:B------:R-:W-:-:S13]  /*6140*/  ISETP.NE.AND P2, PT, R13, 0x2, PT ;  /* 0x000000020d00780c */ /* 0x000fda0003f45270 */
[----:B------:R-:W-:Y:S05]  /*6150*/  @P2 BRA `(.L_x_155) ;  /* 0x0000000000042947 */ /* 0x000fea0003800000 */
[----:B------:R-:W-:Y:S01]  /*6160*/  BPT.TRAP 0x1 ;  /* 0x000000040000795c */ /* 0x000fe20000300000 */
.L_x_155:
[----:B------:R-:W-:Y:S05]  /*6170*/  @P0 BRA `(.L_x_156) ;  /* 0x0000000000040947 */ /* 0x000fea0003800000 */
[----:B------:R-:W-:Y:S01]  /*6180*/  BPT.TRAP 0x1 ;  /* 0x000000040000795c */ /* 0x000fe20000300000 */
.L_x_156:
[----:B------:R-:W0:Y:S01]  /*6190*/  LDC R15, c[0x0][0x380] ;  /* 0x0000e000ff0f7b82 */ /* 0x000e220000000800 */
[----:B------:R-:W-:Y:S01]  /*61a0*/  R2UR UR4, R3 ;  /* 0x00000000030472ca */ /* 0x000fe200000e0000 */
[----:B------:R-:W-:Y:S01]  /*61b0*/  IMAD.SHL.U32 R13, R8, 0x1000, RZ ;  /* 0x00001000080d7824 */ /* 0x000fe200078e00ff */
[----:B------:R-:W-:Y:S01]  /*61c0*/  R2UR UR10, R22 ;  /* 0x00000000160a72ca */ /* 0x000fe200000e0000 */
[----:B------:R-:W-:Y:S01]  /*61d0*/  ULDC UR28, c[0x0][0x38c] ;  /* 0x0000e300001c7ab9 */ /* 0x000fe20000000800 */
[----:B------:R-:W-:Y:S01]  /*61e0*/  R2UR UR25, R20 ;  /* 0x00000000141972ca */ /* 0x000fe200000e0000 */
[----:B------:R-:W-:Y:S01]  /*61f0*/  IMAD.IADD R20, R23, 0x1, R13 ;  /* 0x0000000117147824 */ /* 0x000fe200078e020d */
[----:B------:R-:W-:Y:S01]  /*6200*/  UISETP.NE.AND UP0, UPT, UR28, 0x1, UPT ;  /* 0x000000011c00788c */ /* 0x000fe2000bf05270 */
[----:B------:R-:W1:Y:S01]  /*6210*/  LDC.64 R16, c[0x0][0x3b8] ;  /* 0x0000ee00ff107b82 */ /* 0x000e620000000a00 */
[C---:B------:R-:W-:Y:S01]  /*6220*/  R2UR UR26, R12.reuse ;  /* 0x000000000c1a72ca */ /* 0x040fe200000e0000 */
[----:B------:R-:W-:Y:S01]  /*6230*/  VIADD R12, R12, 0x1 ;  /* 0x000000010c0c7836 */ /* 0x000fe20000000000 */
[----:B------:R-:W-:Y:S01]  /*6240*/  ULDC.64 UR14, c[0x0][0x198] ;  /* 0x00006600000e7ab9 */ /* 0x000fe20000000a00 */
[----:B------:R-:W-:Y:S01]  /*6250*/  ULDC.64 UR18, c[0x0][0x3b0] ;  /* 0x0000ec0000127ab9 */ /* 0x000fe20000000a00 */
[----:B------:R-:W-:Y:S01]  /*6260*/  ULDC.64 UR22, c[0x0][0x3d0] ;  /* 0x0000f40000167ab9 */ /* 0x000fe20000000a00 */
[----:B------:R-:W-:Y:S01]  /*6270*/  VIADD R9, R9, 0xffffffff ;  /* 0xffffffff09097836 */ /* 0x000fe20000000000 */
[----:B------:R-:W-:Y:S01]  /*6280*/  R2UR UR20, R11 ;  /* 0x000000000b1472ca */ /* 0x000fe200000e0000 */
[----:B------:R-:W1:Y:S01]  /*6290*/  LDC.64 R18, c[0x0][0x3d8] ;  /* 0x0000f600ff127b82 */ /* 0x000e620000000a00 */
[----:B------:R-:W-:Y:S01]  /*62a0*/  R2UR UR21, R10 ;  /* 0x000000000a1572ca */ /* 0x000fe200000e0000 */
[----:B------:R-:W-:Y:S01]  /*62b0*/  @UP0 ULDC.64 UR16, c[0x0][0x390] ;  /* 0x0000e40000100ab9 */ /* 0x000fe20000000a00 */
[----:B------:R-:W-:Y:S01]  /*62c0*/  R2UR UR24, R20 ;  /* 0x00000000141872ca */ /* 0x000fe200000e0000 */
[----:B------:R-:W-:Y:S01]  /*62d0*/  UIADD3 UR25, UR25, 0x36000, URZ ;  /* 0x0003600019197890 */ /* 0x000fe2000fffe03f */
[----:B------:R-:W-:Y:S01]  /*62e0*/  ISETP.GT.AND P5, PT, R9, 0x1, PT ;  /* 0x000000010900780c */ /* 0x000fe20003fa4270 */
[----:B------:R-:W-:Y:S01]  /*62f0*/  USHF.L.U32 UR26, UR26, 0x5, URZ ;  /* 0x000000051a1a7899 */ /* 0x000fe2000800063f */
[----:B------:R-:W-:Y:S01]  /*6300*/  VIADD R8, R8, 0x1 ;  /* 0x0000000108087836 */ /* 0x000fe20000000000 */
[----:B0-----:R-:W-:Y:S01]  /*6310*/  ISETP.NE.AND P2, PT, R15, 0x1, PT ;  /* 0x000000010f00780c */ /* 0x001fe20003f45270 */
[----:B------:R-:W-:Y:S01]  /*6320*/  UMOV UR30, 0x30000 ;  /* 0x00030000001e7882 */ /* 0x000fe20000000000 */
[----:B------:R-:W-:-:S02]  /*6330*/  UMOV UR5, 0x10000000 ;  /* 0x1000000000057882 */ /* 0x000fc40000000000 */
[C---:B------:R-:W-:Y:S01]  /*6340*/  ISETP.NE.AND P4, PT, R8.reuse, 0x12, PT ;  /* 0x000000120800780c */ /* 0x040fe20003f85270 */
[----:B------:R-:W-:Y:S01]  /*6350*/  UMOV UR12, UR20 ;  /* 0x00000014000c7c82 */ /* 0x000fe20008000000 */
[----:B------:R-:W-:Y:S02]  /*6360*/  UMOV UR13, UR21 ;  /* 0x00000015000d7c82 */ /* 0x000fe40008000000 */
[----:B------:R-:W-:-:S05]  /*6370*/  SEL R8, R8, RZ, P4 ;  /* 0x000000ff08087207 */ /* 0x000fca0002000000 */
[----:B------:R-:W-:Y:S01]  /*6380*/  @P2 IMAD.U32 R14, RZ, RZ, UR4 ;  /* 0x00000004ff0e2e24 */ /* 0x000fe2000f8e00ff */
[----:B------:R-:W-:-:S04]  /*6390*/  UMOV UR4, 0x0 ;  /* 0x0000000000047882 */ /* 0x000fc80000000000 */
[----:B------:R-:W-:Y:S02]  /*63a0*/  @P2 R2UR UR10, R14 ;  /* 0x000000000e0a22ca */ /* 0x000fe400000e0000 */
[----:B------:R-:W-:Y:S01]  /*63b0*/  LOP3.LUT R14, R13, 0x400, R0, 0xf8, !PT ;  /* 0x000004000d0e7812 */ /* 0x000fe200078ef800 */
[----:B-1----:R-:W-:Y:S01]  /*63c0*/  IMAD R13, R11, R16, R18 ;  /* 0x000000100b0d7224 */ /* 0x002fe200078e0212 */
[----:B------:R-:W-:Y:S02]  /*63d0*/  ISETP.NE.AND P2, PT, R12, R7, PT ;  /* 0x000000070c00720c */ /* 0x000fe40003f45270 */
[----:B------:R-:W-:Y:S01]  /*63e0*/  SEL R16, RZ, 0x1, P4 ;  /* 0x00000001ff107807 */ /* 0x000fe20002000000 */
[----:B------:R-:W-:Y:S01]  /*63f0*/  IMAD R23, R14, 0x2, R23 ;  /* 0x000000020e177824 */ /* 0x000fe200078e0217 */
[----:B------:R-:W-:Y:S01]  /*6400*/  SEL R12, R12, RZ, P2 ;  /* 0x000000ff0c0c7207 */ /* 0x000fe20001000000 */
[----:B------:R-:W-:Y:S01]  /*6410*/  IMAD R14, R10, R17, R19 ;  /* 0x000000110a0e7224 */ /* 0x000fe200078e0213 */
[----:B------:R-:W-:-:S03]  /*6420*/  LOP3.LUT R5, R5, R16, RZ, 0x3c, !PT ;  /* 0x0000001005057212 */ /* 0x000fc600078e3cff */
[----:B------:R-:W-:Y:S01]  /*6430*/  UIADD3 UR6, -UR10, URZ, URZ ;  /* 0x0000003f0a067290 */ /* 0x000fe2000fffe13f */
[----:B------:R-:W-:Y:S01]  /*6440*/  PRMT R13, R13, 0x40, R14 ;  /* 0x000000400d0d7816 */ /* 0x000fe2000000000e */
[----:B------:R-:W-:Y:S01]  /*6450*/  UIMAD.WIDE.U32 UR8, UR10, UR16, URZ ;  /* 0x000000100a0872a5 */ /* 0x000fe2000f8e003f */
[----:B------:R-:W0:Y:S01]  /*6460*/  LDC R14, c[0x0][0x3c8] ;  /* 0x0000f200ff0e7b82 */ /* 0x000e220000000800 */
[----:B------:R-:W-:Y:S01]  /*6470*/  UMOV UR29, UR10 ;  /* 0x0000000a001d7c82 */ /* 0x000fe20008000000 */
[----:B------:R-:W-:Y:S01]  /*6480*/  R2UR UR16, R2 ;  /* 0x00000000021072ca */ /* 0x000fe200000e0000 */
[----:B------:R-:W-:Y:S01]  /*6490*/  IMAD R15, R15, UR6, R22 ;  /* 0x000000060f0f7c24 */ /* 0x000fe2000f8e0216 */
[----:B------:R-:W-:Y:S01]  /*64a0*/  @UP0 USHF.R.U32.HI UR29, URZ, UR17, UR9 ;  /* 0x000000113f1d0299 */ /* 0x000fe20008011609 */
[----:B------:R-:W-:Y:S01]  /*64b0*/  R2UR UR11, R13 ;  /* 0x000000000d0b72ca */ /* 0x000fe200000e0000 */
[----:B------:R-:W-:Y:S01]  /*64c0*/  VIADD R13, R11, 0x1 ;  /* 0x000000010b0d7836 */ /* 0x000fe20000000000 */
[----:B------:R-:W-:Y:S01]  /*64d0*/  R2UR UR8, R23 ;  /* 0x00000000170872ca */ /* 0x000fe200000e0000 */
[----:B------:R-:W-:Y:S01]  /*64e0*/  UIADD3 UR9, -UR29, URZ, URZ ;  /* 0x0000003f1d097290 */ /* 0x000fe2000fffe13f */
[----:B------:R-:W-:Y:S01]  /*64f0*/  R2UR UR27, R15 ;  /* 0x000000000f1b72ca */ /* 0x000fe200000e0000 */
[----:B------:R-:W-:Y:S01]  /*6500*/  @P2 IMAD.MOV R13, RZ, RZ, R11 ;  /* 0x000000ffff0d2224 */ /* 0x000fe200078e020b */
[----:B------:R-:W-:-:S02]  /*6510*/  UIADD3 UR6, UP1, UR14, 0xf0, URZ ;  /* 0x000000f00e067890 */ /* 0x000fc4000ff3e03f */
[----:B------:R-:W-:Y:S01]  /*6520*/  UIMAD UR28, UR28, UR9, UR10 ;  /* 0x000000091c1c72a4 */ /* 0x000fe2000f8e020a */
[----:B------:R-:W-:Y:S01]  /*6530*/  R2UR UR10, R24 ;  /* 0x00000000180a72ca */ /* 0x000fe200000e0000 */
[----:B------:R-:W-:Y:S02]  /*6540*/  UIADD3 UR14, UP2, UR14, 0x1f0, URZ ;  /* 0x000001f00e0e7890 */ /* 0x000fe4000ff5e03f */
[----:B------:R-:W-:Y:S02]  /*6550*/  UIMAD UR28, UR28, UR19, UR23 ;  /* 0x000000131c1c72a4 */ /* 0x000fe4000f8e0217 */
[----:B------:R-:W-:Y:S02]  /*6560*/  UIADD3.X UR7, URZ, UR15, URZ, UP1, !UPT ;  /* 0x0000000f3f077290 */ /* 0x000fe40008ffe43f */
[----:B------:R-:W-:Y:S02]  /*6570*/  ULOP3.LUT UR19, UR26, 0x10, UR16, 0xf8, !UPT ;  /* 0x000000101a137892 */ /* 0x000fe4000f8ef810 */
[----:B------:R-:W-:Y:S01]  /*6580*/  UIMAD UR27, UR27, UR18, UR22 ;  /* 0x000000121b1b72a4 */ /* 0x000fe2000f8e0216 */
[----:B------:R-:W-:Y:S01]  /*6590*/  R2UR UR18, R21 ;  /* 0x00000000151272ca */ /* 0x000fe200000e0000 */
[----:B------:R-:W-:Y:S01]  /*65a0*/  UPRMT UR22, UR11, 0x5410, URZ ;  /* 0x000054100b167896 */ /* 0x000fe2000800003f */
[C---:B0-----:R-:W-:Y:S01]  /*65b0*/  ISETP.NE.AND P3, PT, R13.reuse, R14, PT ;  /* 0x0000000e0d00720c */ /* 0x041fe20003f65270 */
[----:B------:R-:W-:Y:S01]  /*65c0*/  UIADD3.X UR15, URZ, UR15, URZ, UP2, !UPT ;  /* 0x0000000f3f0f7290 */ /* 0x000fe200097fe43f */
[----:B------:R-:W-:Y:S01]  /*65d0*/  VIADD R14, R10, 0x1 ;  /* 0x000000010a0e7836 */ /* 0x000fe20000000000 */
[----:B------:R-:W-:Y:S01]  /*65e0*/  UIADD3 UR16, UR8, 0x12000, URZ ;  /* 0x0001200008107890 */ /* 0x000fe2000fffe03f */
[----:B------:R-:W-:Y:S01]  /*65f0*/  SEL R11, R13, RZ, P3 ;  /* 0x000000ff0d0b7207 */ /* 0x000fe20001800000 */
[----:B------:R-:W-:Y:S01]  /*6600*/  UIADD3 UR8, UR8, 0x13000, URZ ;  /* 0x0001300008087890 */ /* 0x000fe2000fffe03f */
[----:B------:R-:W-:-:S02]  /*6610*/  UMOV UR17, UR25 ;  /* 0x0000001900117c82 */ /* 0x000fc40008000000 */
[----:B------:R0:W-:Y:S01]  /*6620*/  UTMALDG.4D.IM2COL [UR24], [UR6], UR22 ;  /* 0x00000018060073b4 */ /* 0x0001e20008058016 */
[----:B------:R-:W-:Y:S01]  /*6630*/  UMOV UR9, UR25 ;  /* 0x0000001900097c82 */ /* 0x000fe20008000000 */
[----:B------:R-:W-:-:S03]  /*6640*/  UMOV UR11, UR19 ;  /* 0x00000013000b7c82 */ /* 0x000fc60008000000 */
[----:B------:R-:W-:Y:S01]  /*6650*/  @P3 IMAD.MOV R14, RZ, RZ, R10 ;  /* 0x000000ffff0e3224 */ /* 0x000fe200078e020a */
[----:B------:R0:W-:Y:S03]  /*6660*/  UTMALDG.4D.MULTICAST [UR16], [UR14], UR30, desc[UR4] ;  /* 0x000004100e0073b4 */ /* 0x0001e6000801981e */
[----:B------:R-:W-:Y:S01]  /*6670*/  IMAD.MOV.U32 R10, RZ, RZ, R14 ;  /* 0x000000ffff0a7224 */ /* 0x000fe200078e000e */
[----:B------:R0:W-:Y:S02]  /*6680*/  UTMALDG.4D.MULTICAST [UR8], [UR14], UR30, desc[UR4] ;  /* 0x000004080e0073b4 */ /* 0x0001e4000801981e */
[----:B0-----:R-:W-:Y:S05]  /*6690*/  @P5 BRA `(.L_x_157) ;  /* 0xfffffff800785947 */ /* 0x001fea000383ffff */
.L_x_153:
[----:B------:R-:W-:Y:S01]  /*66a0*/  ISETP.GE.U32.AND P2, PT, R6, 0x12, PT ;  /* 0x000000120600780c */ /* 0x000fe20003f46070 */
[----:B------:R-:W-:Y:S05]  /*66b0*/  WARPSYNC.ALL ;  /* 0x0000000000007948 */ /* 0x000fea0003800000 */
[----:B------:R-:W-:-:S07]  /*66c0*/  ELECT P1, URZ, PT ;  /* 0x00000000003f782f */ /* 0x000fce0003820000 */
[----:B---3-5:R-:W-:-:S05]  /*66d0*/  @P2 IMAD.WIDE.U32 R2, R6, 0x38e38e39, RZ ;  /* 0x38e38e3906022825 */ /* 0x028fca00078e00ff */
[----:B--2---:R-:W-:-:S04]  /*66e0*/  @P2 SHF.R.U32.HI R0, RZ, 0x2, R3 ;  /* 0x00000002ff002819 */ /* 0x004fc80000011603 */
[----:B------:R-:W-:-:S04]  /*66f0*/  @P2 LOP3.LUT R0, R0, 0x1, RZ, 0xc0, !PT ;  /* 0x0000000100002812 */ /* 0x000fc800078ec0ff */
[----:B------:R-:W-:Y:S01]  /*6700*/  @P2 ISETP.NE.U32.AND P0, PT, R0, 0x1, PT ;  /* 0x000000010000280c */ /* 0x000fe20003f05070 */
[----:B------:R-:W-:-:S12]  /*6710*/  @!P1 EXIT ;  /* 0x000000000000994d */ /* 0x000fd80003800000 */
[----:B------:R-:W-:Y:S02]  /*6720*/  LOP3.LUT R4, R4, 0x2, RZ, 0xfc, !PT ;  /* 0x0000000204047812 */ /* 0x000fe400078efcff */
[----:B------:R-:W-:Y:S02]  /*6730*/  @P2 ISETP.NE.U32.AND.EX P0, PT, RZ, RZ, PT, P0 ;  /* 0x000000ffff00220c */ /* 0x000fe40003f05100 */
[----:B------:R-:W-:Y:S01]  /*6740*/  ISETP.NE.AND P1, PT, R4, 0x3, PT ;  /* 0x000000030400780c */ /* 0x000fe20003f25270 */
[----:B------:R-:W-:Y:S01]  /*6750*/  IMAD.MOV.U32 R4, RZ, RZ, 0x1 ;  /* 0x00000001ff047424 */ /* 0x000fe200078e00ff */
[----:B------:R-:W-:-:S11]  /*6760*/  @P2 SEL R4, RZ, 0x1, !P0 ;  /* 0x00000001ff042807 */ /* 0x000fd60004000000 */
[----:B------:R-:W-:Y:S05]  /*6770*/  @!P1 BRA `(.L_x_158) ;  /* 0x0000000000049947 */ /* 0x000fea0003800000 */
[----:B------:R-:W-:Y:S01]  /*6780*/  BPT.TRAP 0x1 ;  /* 0x000000040000795c */ /* 0x000fe20000300000 */
.L_x_158:
[----:B------:R-:W0:Y:S01]  /*6790*/  S2R R5, SR_CgaCtaId ;  /* 0x0000000000057919 */ /* 0x000e220000008800 */
[----:B------:R-:W-:Y:S01]  /*67a0*/  IMAD.WIDE.U32 R2, R6, 0x38e38e39, RZ ;  /* 0x38e38e3906027825 */ /* 0x000fe200078e00ff */
[----:B------:R-:W-:-:S04]  /*67b0*/  MOV R0, 0x400 ;  /* 0x0000040000007802 */ /* 0x000fc80000000f00 */
[----:B------:R-:W-:-:S05]  /*67c0*/  SHF.R.U32.HI R3, RZ, 0x2, R3 ;  /* 0x00000002ff037819 */ /* 0x000fca0000011603 */
[----:B------:R-:W-:Y:S01]  /*67d0*/  IMAD R3, R3, -0x12, R6 ;  /* 0xffffffee03037824 */ /* 0x000fe200078e0206 */
[----:B0-----:R-:W-:Y:S02]  /*67e0*/  LEA R0, R5, R0, 0x18 ;  /* 0x0000000005007211 */ /* 0x001fe400078ec0ff */
[----:B------:R-:W-:-:S03]  /*67f0*/  SHF.L.U32 R5, R4, 0x1f, RZ ;  /* 0x0000001f04057819 */ /* 0x000fc600000006ff */
[----:B------:R-:W-:-:S04]  /*6800*/  VIADD R0, R0, 0x36090 ;  /* 0x0003609000007836 */ /* 0x000fc80000000000 */
[----:B------:R-:W-:-:S07]  /*6810*/  IMAD R2, R3, 0x8, R0 ;  /* 0x0000000803027824 */ /* 0x000fce00078e0200 */
.L_x_159:
[----:B0-----:R0:W1:Y:S02]  /*6820*/  SYNCS.PHASECHK.TRANS64.TRYWAIT P0, [R2+URZ], R5 ;  /* 0x00000005020075a7 */ /* 0x001064000800017f */
[----:B-1----:R-:W-:Y:S05]  /*6830*/  @!P0 NANOSLEEP.SYNCS 0x989680 ;  /* 0x009896800000895d */ /* 0x002fea0003900000 */
[----:B------:R-:W1:Y:S02]  /*6840*/  @!P0 SYNCS.PHASECHK.TRANS64 P0, [R2+URZ], R5 ;  /* 0x00000005020085a7 */ /* 0x000e64000800007f */
[----:B-1----:R-:W-:Y:S05]  /*6850*/  @!P0 BRA `(.L_x_159) ;  /* 0xfffffffc00f08947 */ /* 0x002fea000383ffff */
[----:B------:R-:W-:-:S05]  /*6860*/  VIADD R3, R3, 0x1 ;  /* 0x0000000103037836 */ /* 0x000fca0000000000 */
[----:B------:R-:W-:-:S04]  /*6870*/  ISETP.NE.AND P0, PT, R3, 0x12, PT ;  /* 0x000000120300780c */ /* 0x000fc80003f05270 */
[----:B0-----:R-:W-:Y:S02]  /*6880*/  SEL R5, RZ, 0x1, P0 ;  /* 0x00000001ff057807 */ /* 0x001fe40000000000 */
[----:B------:R-:W-:Y:S02]  /*6890*/  SEL R3, R3, RZ, P0 ;  /* 0x000000ff03037207 */ /* 0x000fe40000000000 */
[----:B------:R-:W-:-:S03]  /*68a0*/  LOP3.LUT R7, R4, R5, RZ, 0x3c, !PT ;  /* 0x0000000504077212 */ /* 0x000fc600078e3cff */
[----:B------:R-:W-:Y:S01]  /*68b0*/  IMAD R2, R3, 0x8, R0 ;  /* 0x0000000803027824 */ /* 0x000fe200078e0200 */
[----:B------:R-:W-:-:S07]  /*68c0*/  SHF.L.U32 R5, R7, 0x1f, RZ ;  /* 0x0000001f07057819 */ /* 0x000fce00000006ff */
.L_x_160:
        /* <DEDUP_REMOVED lines=11> */
.L_x_161:
        /* <DEDUP_REMOVED lines=11> */
.L_x_162:
        /* <DEDUP_REMOVED lines=11> */
.L_x_163:
        /* <DEDUP_REMOVED lines=11> */
.L_x_164:
        /* <DEDUP_REMOVED lines=11> */
.L_x_165:
        /* <DEDUP_REMOVED lines=11> */
.L_x_166:
        /* <DEDUP_REMOVED lines=11> */
.L_x_167:
        /* <DEDUP_REMOVED lines=11> */
.L_x_168:
        /* <DEDUP_REMOVED lines=11> */
.L_x_169:
        /* <DEDUP_REMOVED lines=11> */
.L_x_170:
        /* <DEDUP_REMOVED lines=11> */
.L_x_171:
        /* <DEDUP_REMOVED lines=11> */
.L_x_172:
        /* <DEDUP_REMOVED lines=11> */
.L_x_173:
        /* <DEDUP_REMOVED lines=11> */
.L_x_174:
        /* <DEDUP_REMOVED lines=11> */
.L_x_175:
        /* <DEDUP_REMOVED lines=11> */
.L_x_176:
[----:B0-----:R0:W1:Y:S02]  /*73d0*/  SYNCS.PHASECHK.TRANS64.TRYWAIT P0, [R3+URZ], R0 ;  /* 0x00000000030075a7 */ /* 0x001064000800017f */
[----:B-1----:R-:W-:Y:S05]  /*73e0*/  @!P0 NANOSLEEP.SYNCS 0x989680 ;  /* 0x009896800000895d */ /* 0x002fea0003900000 */
[----:B------:R-:W1:Y:S02]  /*73f0*/  @!P0 SYNCS.PHASECHK.TRANS64 P0, [R3+URZ], R0 ;  /* 0x00000000030085a7 */ /* 0x000e64000800007f */
[----:B-1----:R-:W-:Y:S05]  /*7400*/  @P0 EXIT ;  /* 0x000000000000094d */ /* 0x002fea0003800000 */
[----:B------:R-:W-:Y:S05]  /*7410*/  BRA `(.L_x_176) ;  /* 0xfffffffc00ec7947 */ /* 0x000fea000383ffff */
.L_x_177:
[----:B------:R-:W-:-:S00]  /*7420*/  BRA `(.L_x_177) ;  /* 0xfffffffc00fc7947 */ /* 0x000fc0000383ffff */
[----:B------:R-:W-:-:S00]  /*7430*/  NOP ;  /* 0x0000000000007918 */ /* 0x000fc00000000000 */
        /* <DEDUP_REMOVED lines=12> */
.L_x_178:


//--------------------- .nv.shared._ZN7cutlass13device_kernelINS_4conv6kernel13ConvUniversalINS1_16ConvProblemShapeILNS1_8OperatorE1ELi2EEENS1_10collective14CollectiveConvINS1_46MainloopSm90TmaGmmaWarpSpecializedImplicitGemmILS5_1ELi18ELi2EN4cute5tupleIJNSA_1CILi2EEENSC_ILi1EEESE_EEENS1_36KernelImplicitTmaWarpSpecializedSm90ELi1EEENSB_IJNSC_ILi64EEENSC_ILi128EEENSB_IJNSC_ILi32EEEEEEEEENS_6half_tESN_NSA_8TiledMMAINSA_8MMA_AtomIJNSA_4SM904GMMA26MMA_64x128x16_F32F16F16_SSILNSR_5MajorE0ELST_1ELNSR_7ScaleInE1ELSU_1EEEEEENSA_6LayoutINSB_IJSE_SE_SE_EEENSB_IJNSC_ILi0EEESZ_SZ_EEEEENSB_IJNSA_10UnderscoreES12_S12_EEEEENS7_6detail26Sm90ImplicitGemmTileTraitsINSA_20SM90_TMA_LOAD_IM2COLENSA_14ComposedLayoutINSA_7SwizzleILi2ELi4ELi3EEENSA_18smem_ptr_flag_bitsILi16EEENSX_INSB_IJNSB_IJNSC_ILi8EEES1D_EEENSB_IJSK_SE_EEENSB_IJSE_NSC_ILi18EEEEEEEEENSB_IJNSB_IJSK_NSC_ILi256EEEEEENSB_IJSE_SZ_EEENSB_IJSZ_NSC_ILi2048EEEEEEEEEEEEEvEENS16_INSA_23SM90_TMA_LOAD_MULTICASTENS18_INS19_ILi3ELi4ELi3EEES1C_NSX_INSB_IJNSB_IJSI_SD_EEENSB_IJS1D_NSC_ILi4EEEEEES1H_EEENSB_IJNSB_IJSE_S1M_EEENSB_IJSI_NSC_ILi512EEEEEENSB_IJSZ_NSC_ILi4096EEEEEEEEEEEEEvEEEENS_8epilogue10collective6detail29Sm90TmaWarpSpecializedAdapterINS29_15DefaultEpilogueISN_NSB_IJNSB_IJlllEEESE_SZ_EEES2E_NS28_6thread17LinearCombinationISN_Li1EffLNS2F_9ScaleType4KindE0ELNS_15FloatRoundStyleE2ESN_EENS_4gemm15EpilogueDefaultEEEEEvvEEEEvNT_6ParamsE --------------------------
	.section	.nv.shared._ZN7cutlass13device_kernelINS_4conv6kernel13ConvUniversalINS1_16ConvProblemShapeILNS1_8OperatorE1ELi2EEENS1_10collective14CollectiveConvINS1_46MainloopSm90TmaGmmaWarpSpecializedImplicitGemmILS5_1ELi18ELi2EN4cute5tupleIJNSA_1CILi2EEENSC_ILi1EEESE_EEENS1_36KernelImplicitTmaWarpSpecializedSm90ELi1EEENSB_IJNSC_ILi64EEENSC_ILi128EEENSB_IJNSC_ILi32EEEEEEEEENS_6half_tESN_NSA_8TiledMMAINSA_8MMA_AtomIJNSA_4SM904GMMA26MMA_64x128x16_F32F16F16_SSILNSR_5MajorE0ELST_1ELNSR_7ScaleInE1ELSU_1EEEEEENSA_6LayoutINSB_IJSE_SE_SE_EEENSB_IJNSC_ILi0EEESZ_SZ_EEEEENSB_IJNSA_10UnderscoreES12_S12_EEEEENS7_6detail26Sm90ImplicitGemmTileTraitsINSA_20SM90_TMA_LOAD_IM2COLENSA_14ComposedLayoutINSA_7SwizzleILi2ELi4ELi3EEENSA_18smem_ptr_flag_bitsILi16EEENSX_INSB_IJNSB_IJNSC_ILi8EEES1D_EEENSB_IJSK_SE_EEENSB_IJSE_NSC_ILi18EEEEEEEEENSB_IJNSB_IJSK_NSC_ILi256EEEEEENSB_IJSE_SZ_EEENSB_IJSZ_NSC_ILi2048EEEEEEEEEEEEEvEENS16_INSA_23SM90_TMA_LOAD_MULTICASTENS18_INS19_ILi3ELi4ELi3EEES1C_NSX_INSB_IJNSB_IJSI_SD_EEENSB_IJS1D_NSC_ILi4EEEEEES1H_EEENSB_IJNSB_IJSE_S1M_EEENSB_IJSI_NSC_ILi512EEEEEENSB_IJSZ_NSC_ILi4096EEEEEEEEEEEEEvEEEENS_8epilogue10collective6detail29Sm90TmaWarpSpecializedAdapterINS29_15DefaultEpilogueISN_NSB_IJNSB_IJlllEEESE_SZ_EEES2E_NS28_6thread17LinearCombinationISN_Li1EffLNS2F_9ScaleType4KindE0ELNS_15FloatRoundStyleE2ESN_EENS_4gemm15EpilogueDefaultEEEEEvvEEEEvNT_6ParamsE,"aw",@nobits
	.sectionflags	@""
	.align	16
	.zero		1024


//--------------------- .nv.shared.reserved.0     --------------------------
	.section	.nv.shared.reserved.0,"aw",@nobits
	.weak		__nv_reservedSMEM_offset_0_alias
	.size		__nv_reservedSMEM_offset_0_alias, 0, 0
	.other		__nv_reservedSMEM_offset_0_alias,@"STO_CUDA_RESERVED_SHARED STV_DEFAULT"
__nv_reservedSMEM_offset_0_alias:
	.zero		0


//--------------------- .nv.global                --------------------------
	.section	.nv.global,"aw",@nobits
.nv.global:
	.type		_ZN39_INTERNAL_869146a9_4_k_cu_169696f5_35414cute1_E,@object
	.size		_ZN39_INTERNAL_869146a9_4_k_cu_169696f5_35414cute1_E,(_ZN39_INTERNAL_869146a9_4_k_cu_169696f5_35414cuda3std3__45__cpo6cbeginE - _ZN39_INTERNAL_869146a9_4_k_cu_169696f5_35414cute1_E)
_ZN39_INTERNAL_869146a9_4_k_cu_169696f5_35414cute1_E:
	.zero		1
	.type		_ZN39_INTERNAL_869146a9_4_k_cu_169696f5_35414cuda3std3__45__cpo6cbeginE,@object
	.size		_ZN39_INTERNAL_869146a9_4_k_cu_169696f5_35414cuda3std3__45__cpo6cbeginE,(_ZN39_INTERNAL_869146a9_4_k_cu_169696f5_35414cuda3std3__48in_placeE - _ZN39_INTERNAL_869146a9_4_k_cu_169696f5_35414cuda3std3__45__cpo6cbeginE)
_ZN39_INTERNAL_869146a9_4_k_cu_169696f5_35414cuda3std3__45__cpo6cbeginE:
	.zero		1
	.type		_ZN39_INTERNAL_869146a9_4_k_cu_169696f5_35414cuda3std3__48in_placeE,@object
	.size		_ZN39_INTERNAL_869146a9_4_k_cu_169696f5_35414cuda3std3__48in_placeE,(_ZN39_INTERNAL_869146a9_4_k_cu_169696f5_35414cuda3std6ranges3__45__cpo9iter_moveE - _ZN39_INTERNAL_869146a9_4_k_cu_169696f5_35414cuda3std3__48in_placeE)
_ZN39_INTERNAL_869146a9_4_k_cu_169696f5_35414cuda3std3__48in_placeE:
	.zero		1
	.type		_ZN39_INTERNAL_869146a9_4_k_cu_169696f5_35414cuda3std6ranges3__45__cpo9iter_moveE,@object
	.size		_ZN39_INTERNAL_869146a9_4_k_cu_169696f5_35414cuda3std6ranges3__45__cpo9iter_moveE,(_ZN39_INTERNAL_869146a9_4_k_cu_169696f5_35414cuda3std3__45__cpo5beginE - _ZN39_INTERNAL_869146a9_4_k_cu_169696f5_35414cuda3std6ranges3__45__cpo9iter_moveE)
_ZN39_INTERNAL_869146a9_4_k_cu_169696f5_35414cuda3std6ranges3__45__cpo9iter_moveE:
	.zero		1
	.type		_ZN39_INTERNAL_869146a9_4_k_cu_169696f5_35414cuda3std3__45__cpo5beginE,@object
	.size		_ZN39_INTERNAL_869146a9_4_k_cu_169696f5_35414cuda3std3__45__cpo5beginE,(_ZN39_INTERNAL_869146a9_4_k_cu_169696f5_35414cuda3std3__441_GLOBAL__N__869146a9_4_k_cu_169696f5_35416ignoreE - _ZN39_INTERNAL_869146a9_4_k_cu_169696f5_35414cuda3std3__45__cpo5beginE)
_ZN39_INTERNAL_869146a9_4_k_cu_169696f5_35414cuda3std3__45__cpo5beginE:
	.zero		1
	.type		_ZN39_INTERNAL_869146a9_4_k_cu_169696f5_35414cuda3std3__441_GLOBAL__N__869146a9_4_k_cu_169696f5_35416ignoreE,@object
	.size		_ZN39_INTERNAL_869146a9_4_k_cu_169696f5_35414cuda3std3__441_GLOBAL__N__869146a9_4_k_cu_169696f5_35416ignoreE,(_ZN39_INTERNAL_869146a9_4_k_cu_169696f5_35414cute7productE - _ZN39_INTERNAL_869146a9_4_k_cu_169696f5_35414cuda3std3__441_GLOBAL__N__869146a9_4_k_cu_169696f5_35416ignoreE)
_ZN39_INTERNAL_869146a9_4_k_cu_169696f5_35414cuda3std3__441_GLOBAL__N__869146a9_4_k_cu_169696f5_35416ignoreE:
	.zero		1
	.type		_ZN39_INTERNAL_869146a9_4_k_cu_169696f5_35414cute7productE,@object
	.size		_ZN39_INTERNAL_869146a9_4_k_cu_169696f5_35414cute7productE,(_ZN39_INTERNAL_869146a9_4_k_cu_169696f5_35414cuda3std3__45__cpo3endE - _ZN39_INTERNAL_869146a9_4_k_cu_169696f5_35414cute7productE)
_ZN39_INTERNAL_869146a9_4_k_cu_169696f5_35414cute7productE:
	.zero		1
	.type		_ZN39_INTERNAL_869146a9_4_k_cu_169696f5_35414cuda3std3__45__cpo3endE,@object
	.size		_ZN39_INTERNAL_869146a9_4_k_cu_169696f5_35414cuda3std3__45__cpo3endE,(_ZN39_INTERNAL_869146a9_4_k_cu_169696f5_35414cuda3std3__419piecewise_constructE - _ZN39_INTERNAL_869146a9_4_k_cu_169696f5_35414cuda3std3__45__cpo3endE)
_ZN39_INTERNAL_869146a9_4_k_cu_169696f5_35414cuda3std3__45__cpo3endE:
	.zero		1
	.type		_ZN39_INTERNAL_869146a9_4_k_cu_169696f5_35414cuda3std3__419piecewise_constructE,@object
	.size		_ZN39_INTERNAL_869146a9_4_k_cu_169696f5_35414cuda3std3__419piecewise_constructE,(_ZN39_INTERNAL_869146a9_4_k_cu_169696f5_35414cuda3std3__45__cpo4cendE - _ZN39_INTERNAL_869146a9_4_k_cu_169696f5_35414cuda3std3__419piecewise_constructE)
_ZN39_INTERNAL_869146a9_4_k_cu_169696f5_35414cuda3std3__419piecewise_constructE:
	.zero		1
	.type		_ZN39_INTERNAL_869146a9_4_k_cu_169696f5_35414cuda3std3__45__cpo4cendE,@object
	.size		_ZN39_INTERNAL_869146a9_4_k_cu_169696f5_35414cuda3std3__45__cpo4cendE,(_ZN39_INTERNAL_869146a9_4_k_cu_169696f5_35414cuda3std6ranges3__45__cpo4swapE - _ZN39_INTERNAL_869146a9_4_k_cu_169696f5_35414cuda3std3__45__cpo4cendE)
_ZN39_INTERNAL_869146a9_4_k_cu_169696f5_35414cuda3std3__45__cpo4cendE:
	.zero		1
	.type		_ZN39_INTERNAL_869146a9_4_k_cu_169696f5_35414cuda3std6ranges3__45__cpo4swapE,@object
	.size		_ZN39_INTERNAL_869146a9_4_k_cu_169696f5_35414cuda3std6ranges3__45__cpo4swapE,(.L_7 - _ZN39_INTERNAL_869146a9_4_k_cu_169696f5_35414cuda3std6ranges3__45__cpo4swapE)
_ZN39_INTERNAL_869146a9_4_k_cu_169696f5_35414cuda3std6ranges3__45__cpo4swapE:
	.zero		1
.L_7:


//--------------------- .nv.constant0._ZN7cutlass13device_kernelINS_4conv6kernel13ConvUniversalINS1_16ConvProblemShapeILNS1_8OperatorE1ELi2EEENS1_10collective14CollectiveConvINS1_46MainloopSm90TmaGmmaWarpSpecializedImplicitGemmILS5_1ELi18ELi2EN4cute5tupleIJNSA_1CILi2EEENSC_ILi1EEESE_EEENS1_36KernelImplicitTmaWarpSpecializedSm90ELi1EEENSB_IJNSC_ILi64EEENSC_ILi128EEENSB_IJNSC_ILi32EEEEEEEEENS_6half_tESN_NSA_8TiledMMAINSA_8MMA_AtomIJNSA_4SM904GMMA26MMA_64x128x16_F32F16F16_SSILNSR_5MajorE0ELST_1ELNSR_7ScaleInE1ELSU_1EEEEEENSA_6LayoutINSB_IJSE_SE_SE_EEENSB_IJNSC_ILi0EEESZ_SZ_EEEEENSB_IJNSA_10UnderscoreES12_S12_EEEEENS7_6detail26Sm90ImplicitGemmTileTraitsINSA_20SM90_TMA_LOAD_IM2COLENSA_14ComposedLayoutINSA_7SwizzleILi2ELi4ELi3EEENSA_18smem_ptr_flag_bitsILi16EEENSX_INSB_IJNSB_IJNSC_ILi8EEES1D_EEENSB_IJSK_SE_EEENSB_IJSE_NSC_ILi18EEEEEEEEENSB_IJNSB_IJSK_NSC_ILi256EEEEEENSB_IJSE_SZ_EEENSB_IJSZ_NSC_ILi2048EEEEEEEEEEEEEvEENS16_INSA_23SM90_TMA_LOAD_MULTICASTENS18_INS19_ILi3ELi4ELi3EEES1C_NSX_INSB_IJNSB_IJSI_SD_EEENSB_IJS1D_NSC_ILi4EEEEEES1H_EEENSB_IJNSB_IJSE_S1M_EEENSB_IJSI_NSC_ILi512EEEEEENSB_IJSZ_NSC_ILi4096EEEEEEEEEEEEEvEEEENS_8epilogue10collective6detail29Sm90TmaWarpSpecializedAdapterINS29_15DefaultEpilogueISN_NSB_IJNSB_IJlllEEESE_SZ_EEES2E_NS28_6thread17LinearCombinationISN_Li1EffLNS2F_9ScaleType4KindE0ELNS_15FloatRoundStyleE2ESN_EENS_4gemm15EpilogueDefaultEEEEEvvEEEEvNT_6ParamsE --------------------------
	.section	.nv.constant0._ZN7cutlass13device_kernelINS_4conv6kernel13ConvUniversalINS1_16ConvProblemShapeILNS1_8OperatorE1ELi2EEENS1_10collective14CollectiveConvINS1_46MainloopSm90TmaGmmaWarpSpecializedImplicitGemmILS5_1ELi18ELi2EN4cute5tupleIJNSA_1CILi2EEENSC_ILi1EEESE_EEENS1_36KernelImplicitTmaWarpSpecializedSm90ELi1EEENSB_IJNSC_ILi64EEENSC_ILi128EEENSB_IJNSC_ILi32EEEEEEEEENS_6half_tESN_NSA_8TiledMMAINSA_8MMA_AtomIJNSA_4SM904GMMA26MMA_64x128x16_F32F16F16_SSILNSR_5MajorE0ELST_1ELNSR_7ScaleInE1ELSU_1EEEEEENSA_6LayoutINSB_IJSE_SE_SE_EEENSB_IJNSC_ILi0EEESZ_SZ_EEEEENSB_IJNSA_10UnderscoreES12_S12_EEEEENS7_6detail26Sm90ImplicitGemmTileTraitsINSA_20SM90_TMA_LOAD_IM2COLENSA_14ComposedLayoutINSA_7SwizzleILi2ELi4ELi3EEENSA_18smem_ptr_flag_bitsILi16EEENSX_INSB_IJNSB_IJNSC_ILi8EEES1D_EEENSB_IJSK_SE_EEENSB_IJSE_NSC_ILi18EEEEEEEEENSB_IJNSB_IJSK_NSC_ILi256EEEEEENSB_IJSE_SZ_EEENSB_IJSZ_NSC_ILi2048EEEEEEEEEEEEEvEENS16_INSA_23SM90_TMA_LOAD_MULTICASTENS18_INS19_ILi3ELi4ELi3EEES1C_NSX_INSB_IJNSB_IJSI_SD_EEENSB_IJS1D_NSC_ILi4EEEEEES1H_EEENSB_IJNSB_IJSE_S1M_EEENSB_IJSI_NSC_ILi512EEEEEENSB_IJSZ_NSC_ILi4096EEEEEEEEEEEEEvEEEENS_8epilogue10collective6detail29Sm90TmaWarpSpecializedAdapterINS29_15DefaultEpilogueISN_NSB_IJNSB_IJlllEEESE_SZ_EEES2E_NS28_6thread17LinearCombinationISN_Li1EffLNS2F_9ScaleType4KindE0ELNS_15FloatRoundStyleE2ESN_EENS_4gemm15EpilogueDefaultEEEEEvvEEEEvNT_6ParamsE,"a",@progbits
	.sectionflags	@""
	.align	4
.nv.constant0._ZN7cutlass13device_kernelINS_4conv6kernel13ConvUniversalINS1_16ConvProblemShapeILNS1_8OperatorE1ELi2EEENS1_10collective14CollectiveConvINS1_46MainloopSm90TmaGmmaWarpSpecializedImplicitGemmILS5_1ELi18ELi2EN4cute5tupleIJNSA_1CILi2EEENSC_ILi1EEESE_EEENS1_36KernelImplicitTmaWarpSpecializedSm90ELi1EEENSB_IJNSC_ILi64EEENSC_ILi128EEENSB_IJNSC_ILi32EEEEEEEEENS_6half_tESN_NSA_8TiledMMAINSA_8MMA_AtomIJNSA_4SM904GMMA26MMA_64x128x16_F32F16F16_SSILNSR_5MajorE0ELST_1ELNSR_7ScaleInE1ELSU_1EEEEEENSA_6LayoutINSB_IJSE_SE_SE_EEENSB_IJNSC_ILi0EEESZ_SZ_EEEEENSB_IJNSA_10UnderscoreES12_S12_EEEEENS7_6detail26Sm90ImplicitGemmTileTraitsINSA_20SM90_TMA_LOAD_IM2COLENSA_14ComposedLayoutINSA_7SwizzleILi2ELi4ELi3EEENSA_18smem_ptr_flag_bitsILi16EEENSX_INSB_IJNSB_IJNSC_ILi8EEES1D_EEENSB_IJSK_SE_EEENSB_IJSE_NSC_ILi18EEEEEEEEENSB_IJNSB_IJSK_NSC_ILi256EEEEEENSB_IJSE_SZ_EEENSB_IJSZ_NSC_ILi2048EEEEEEEEEEEEEvEENS16_INSA_23SM90_TMA_LOAD_MULTICASTENS18_INS19_ILi3ELi4ELi3EEES1C_NSX_INSB_IJNSB_IJSI_SD_EEENSB_IJS1D_NSC_ILi4EEEEEES1H_EEENSB_IJNSB_IJSE_S1M_EEENSB_IJSI_NSC_ILi512EEEEEENSB_IJSZ_NSC_ILi4096EEEEEEEEEEEEEvEEEENS_8epilogue10collective6detail29Sm90TmaWarpSpecializedAdapterINS29_15DefaultEpilogueISN_NSB_IJNSB_IJlllEEESE_SZ_EEES2E_NS28_6thread17LinearCombinationISN_Li1EffLNS2F_9ScaleType4KindE0ELNS_15FloatRoundStyleE2ESN_EENS_4gemm15EpilogueDefaultEEEEEvvEEEEvNT_6ParamsE:
	.zero		1536


//--------------------- SYMBOLS --------------------------

	.type		.nv.reservedSmem.offset0,@object
	.size		.nv.reservedSmem.offset0,0x4
